	.target	sm_90a

	.elftype	@"ET_EXEC"


//--------------------- .note.nv.tkinfo           --------------------------
	.section	.note.nv.tkinfo,"",@"SHT_NOTE"
	.sectionflags	@"SHF_NOTE_NV_TKINFO"
	.tkinfo
        /*0018*/ 	.word	0x00000002
        /*0030*/ 	.string	""
        /*0030*/ 	.string	"ptxas"
        /*0030*/ 	.string	"Cuda compilation tools, release 13.0, V13.0.88"
        /*0030*/ 	.string	"Build cuda_13.0.r13.0/compiler.36424714_0"
        /*0030*/ 	.string	"-arch sm_90a -m 64 "



//--------------------- .note.nv.cuinfo           --------------------------
	.section	.note.nv.cuinfo,"",@"SHT_NOTE"
	.sectionflags	@"SHF_NOTE_NV_CUINFO"
        /*0018*/ 	.short	0x0002
        /*001a*/ 	.short	0x005a
        /*001c*/ 	.short	0x0082
	.zero		2


//--------------------- .nv.info                  --------------------------
	.section	.nv.info,"",@"SHT_CUDA_INFO"
	.align	4


	//----- nvinfo : EIATTR_REGCOUNT
	.align		4
        /*0000*/ 	.byte	0x04, 0x2f
        /*0002*/ 	.short	(.L_15 - .L_14)
	.align		4
.L_14:
        /*0004*/ 	.word	index@(_ZN7cutlass13device_kernelINS_4gemm6kernel13GemmUniversalIN4cute5tupleIJiiiiEEENS1_10collective13CollectiveMmaINS1_34MainloopSm90TmaGmmaWarpSpecializedILi14ENS5_IJNS4_1CILi4EEENSA_ILi1EEESC_EEENS1_32KernelTmaWarpSpecializedPingpongEEENS5_IJNSA_ILi64EEESG_NSA_ILi128EEEEEEaNS5_IJlSC_lEEEaSJ_NS4_8TiledMMAINS4_8MMA_AtomIJNS4_4SM904GMMA26MMA_64x64x32_S32S8S8_SS_TNEEEENS4_6LayoutINS5_IJSC_SC_SC_EEENS5_IJNSA_ILi0EEESS_SS_EEEEENS5_IJNS4_10UnderscoreESV_SV_EEEEENS4_13SM90_TMA_LOADENS4_14ComposedLayoutINS4_7SwizzleILi3ELi4ELi3EEENS4_18smem_ptr_flag_bitsILi8EEENSQ_INS5_IJNSA_ILi8EEESH_EEENS5_IJSH_SC_EEEEEEEvNS4_8identityENS4_23SM90_TMA_LOAD_MULTICASTES18_vS19_EENS_8epilogue10collective6detail29Sm90TmaWarpSpecializedAdapterINS1D_15DefaultEpilogueIaSJ_SJ_NS1C_6thread17LinearCombinationIaLi1EiiLNS1H_9ScaleType4KindE0ELNS_15FloatRoundStyleE2EaEENS1_15EpilogueDefaultEEEEEvvEEEEvNT_6ParamsE)
        /*0008*/ 	.word	0x000000a8


	//----- nvinfo : EIATTR_FRAME_SIZE
	.align		4
.L_15:
        /*000c*/ 	.byte	0x04, 0x11
        /*000e*/ 	.short	(.L_17 - .L_16)
	.align		4
.L_16:
        /*0010*/ 	.word	index@(_ZN7cutlass13device_kernelINS_4gemm6kernel13GemmUniversalIN4cute5tupleIJiiiiEEENS1_10collective13CollectiveMmaINS1_34MainloopSm90TmaGmmaWarpSpecializedILi14ENS5_IJNS4_1CILi4EEENSA_ILi1EEESC_EEENS1_32KernelTmaWarpSpecializedPingpongEEENS5_IJNSA_ILi64EEESG_NSA_ILi128EEEEEEaNS5_IJlSC_lEEEaSJ_NS4_8TiledMMAINS4_8MMA_AtomIJNS4_4SM904GMMA26MMA_64x64x32_S32S8S8_SS_TNEEEENS4_6LayoutINS5_IJSC_SC_SC_EEENS5_IJNSA_ILi0EEESS_SS_EEEEENS5_IJNS4_10UnderscoreESV_SV_EEEEENS4_13SM90_TMA_LOADENS4_14ComposedLayoutINS4_7SwizzleILi3ELi4ELi3EEENS4_18smem_ptr_flag_bitsILi8EEENSQ_INS5_IJNSA_ILi8EEESH_EEENS5_IJSH_SC_EEEEEEEvNS4_8identityENS4_23SM90_TMA_LOAD_MULTICASTES18_vS19_EENS_8epilogue10collective6detail29Sm90TmaWarpSpecializedAdapterINS1D_15DefaultEpilogueIaSJ_SJ_NS1C_6thread17LinearCombinationIaLi1EiiLNS1H_9ScaleType4KindE0ELNS_15FloatRoundStyleE2EaEENS1_15EpilogueDefaultEEEEEvvEEEEvNT_6ParamsE)
        /*0014*/ 	.word	0x00000008


	//----- nvinfo : EIATTR_MIN_STACK_SIZE
	.align		4
.L_17:
        /*0018*/ 	.byte	0x04, 0x12
        /*001a*/ 	.short	(.L_19 - .L_18)
	.align		4
.L_18:
        /*001c*/ 	.word	index@(_ZN7cutlass13device_kernelINS_4gemm6kernel13GemmUniversalIN4cute5tupleIJiiiiEEENS1_10collective13CollectiveMmaINS1_34MainloopSm90TmaGmmaWarpSpecializedILi14ENS5_IJNS4_1CILi4EEENSA_ILi1EEESC_EEENS1_32KernelTmaWarpSpecializedPingpongEEENS5_IJNSA_ILi64EEESG_NSA_ILi128EEEEEEaNS5_IJlSC_lEEEaSJ_NS4_8TiledMMAINS4_8MMA_AtomIJNS4_4SM904GMMA26MMA_64x64x32_S32S8S8_SS_TNEEEENS4_6LayoutINS5_IJSC_SC_SC_EEENS5_IJNSA_ILi0EEESS_SS_EEEEENS5_IJNS4_10UnderscoreESV_SV_EEEEENS4_13SM90_TMA_LOADENS4_14ComposedLayoutINS4_7SwizzleILi3ELi4ELi3EEENS4_18smem_ptr_flag_bitsILi8EEENSQ_INS5_IJNSA_ILi8EEESH_EEENS5_IJSH_SC_EEEEEEEvNS4_8identityENS4_23SM90_TMA_LOAD_MULTICASTES18_vS19_EENS_8epilogue10collective6detail29Sm90TmaWarpSpecializedAdapterINS1D_15DefaultEpilogueIaSJ_SJ_NS1C_6thread17LinearCombinationIaLi1EiiLNS1H_9ScaleType4KindE0ELNS_15FloatRoundStyleE2EaEENS1_15EpilogueDefaultEEEEEvvEEEEvNT_6ParamsE)
        /*0020*/ 	.word	0x00000008
.L_19:


//--------------------- .nv.compat                --------------------------
	.section	.nv.compat,"",@"SHT_CUDA_COMPAT_INFO"
	.align	4
        /*0000*/ 	.byte	0x02, 0x09, 0x01, 0x00, 0x02, 0x02, 0x04, 0x00, 0x02, 0x05, 0x05, 0x00, 0x03, 0x07, 0x01, 0x01
        /*0010*/ 	.byte	0x02, 0x03, 0x01, 0x00, 0x02, 0x06, 0x01, 0x00, 0x04, 0x0b, 0x08, 0x00, 0x00, 0x00, 0x00, 0x00
        /*0020*/ 	.byte	0x00, 0x00, 0x00, 0x00


//--------------------- .nv.info._ZN7cutlass13device_kernelINS_4gemm6kernel13GemmUniversalIN4cute5tupleIJiiiiEEENS1_10collective13CollectiveMmaINS1_34MainloopSm90TmaGmmaWarpSpecializedILi14ENS5_IJNS4_1CILi4EEENSA_ILi1EEESC_EEENS1_32KernelTmaWarpSpecializedPingpongEEENS5_IJNSA_ILi64EEESG_NSA_ILi128EEEEEEaNS5_IJlSC_lEEEaSJ_NS4_8TiledMMAINS4_8MMA_AtomIJNS4_4SM904GMMA26MMA_64x64x32_S32S8S8_SS_TNEEEENS4_6LayoutINS5_IJSC_SC_SC_EEENS5_IJNSA_ILi0EEESS_SS_EEEEENS5_IJNS4_10UnderscoreESV_SV_EEEEENS4_13SM90_TMA_LOADENS4_14ComposedLayoutINS4_7SwizzleILi3ELi4ELi3EEENS4_18smem_ptr_flag_bitsILi8EEENSQ_INS5_IJNSA_ILi8EEESH_EEENS5_IJSH_SC_EEEEEEEvNS4_8identityENS4_23SM90_TMA_LOAD_MULTICASTES18_vS19_EENS_8epilogue10collective6detail29Sm90TmaWarpSpecializedAdapterINS1D_15DefaultEpilogueIaSJ_SJ_NS1C_6thread17LinearCombinationIaLi1EiiLNS1H_9ScaleType4KindE0ELNS_15FloatRoundStyleE2EaEENS1_15EpilogueDefaultEEEEEvvEEEEvNT_6ParamsE --------------------------
	.section	.nv.info._ZN7cutlass13device_kernelINS_4gemm6kernel13GemmUniversalIN4cute5tupleIJiiiiEEENS1_10collective13CollectiveMmaINS1_34MainloopSm90TmaGmmaWarpSpecializedILi14ENS5_IJNS4_1CILi4EEENSA_ILi1EEESC_EEENS1_32KernelTmaWarpSpecializedPingpongEEENS5_IJNSA_ILi64EEESG_NSA_ILi128EEEEEEaNS5_IJlSC_lEEEaSJ_NS4_8TiledMMAINS4_8MMA_AtomIJNS4_4SM904GMMA26MMA_64x64x32_S32S8S8_SS_TNEEEENS4_6LayoutINS5_IJSC_SC_SC_EEENS5_IJNSA_ILi0EEESS_SS_EEEEENS5_IJNS4_10UnderscoreESV_SV_EEEEENS4_13SM90_TMA_LOADENS4_14ComposedLayoutINS4_7SwizzleILi3ELi4ELi3EEENS4_18smem_ptr_flag_bitsILi8EEENSQ_INS5_IJNSA_ILi8EEESH_EEENS5_IJSH_SC_EEEEEEEvNS4_8identityENS4_23SM90_TMA_LOAD_MULTICASTES18_vS19_EENS_8epilogue10collective6detail29Sm90TmaWarpSpecializedAdapterINS1D_15DefaultEpilogueIaSJ_SJ_NS1C_6thread17LinearCombinationIaLi1EiiLNS1H_9ScaleType4KindE0ELNS_15FloatRoundStyleE2EaEENS1_15EpilogueDefaultEEEEEvvEEEEvNT_6ParamsE,"",@"SHT_CUDA_INFO"
	.sectionflags	@""
	.align	4


	//----- nvinfo : EIATTR_CUDA_API_VERSION
	.align		4
        /*0000*/ 	.byte	0x04, 0x37
        /*0002*/ 	.short	(.L_21 - .L_20)
.L_20:
        /*0004*/ 	.word	0x00000082


	//----- nvinfo : EIATTR_KPARAM_INFO
	.align		4
.L_21:
        /*0008*/ 	.byte	0x04, 0x17
        /*000a*/ 	.short	(.L_23 - .L_22)
.L_22:
        /*000c*/ 	.word	0x00000000
        /*0010*/ 	.short	0x0000
        /*0012*/ 	.short	0x0070
        /*0014*/ 	.byte	0x00, 0xf0, 0x01, 0x10


	//----- nvinfo : EIATTR_SPARSE_MMA_MASK
	.align		4
.L_23:
        /*0018*/ 	.byte	0x03, 0x50
        /*001a*/ 	.short	0x0000


	//----- nvinfo : EIATTR_MAXREG_COUNT
	.align		4
        /*001c*/ 	.byte	0x03, 0x1b
        /*001e*/ 	.short	0x00a8


	//----- nvinfo : EIATTR_NUM_BARRIERS
	.align		4
        /*0020*/ 	.byte	0x02, 0x4c
        /*0022*/ 	.byte	0x01
	.zero		1


	//----- nvinfo : EIATTR_EXTERNS
	.align		4
        /*0024*/ 	.byte	0x04, 0x0f
        /*0026*/ 	.short	(.L_25 - .L_24)


	//   ....[0]....
	.align		4
.L_24:
        /*0028*/ 	.word	index@(__assertfail)


	//----- nvinfo : EIATTR_ANNOTATIONS
	.align		4
.L_25:
        /*002c*/ 	.byte	0x04, 0x55
        /*002e*/ 	.short	(.L_27 - .L_26)


	//   ....[0]....
.L_26:
        /*0030*/ 	.word	0x00000001
        /*0034*/ 	.byte	0x40, 0x0f, 0x00, 0x00, 0x01, 0x00, 0x00, 0x00, 0x30, 0x41, 0x00, 0x00, 0x01, 0x00, 0x00, 0x00
        /*0044*/ 	.byte	0xc0, 0x4d, 0x00, 0x00


	//----- nvinfo : EIATTR_MERCURY_ISA_VERSION
	.align		4
.L_27:
        /*0048*/ 	.byte	0x03, 0x5f
        /*004a*/ 	.short	0x0101


	//----- nvinfo : EIATTR_INT_WARP_WIDE_INSTR_OFFSETS
	.align		4
        /*004c*/ 	.byte	0x04, 0x31
        /*004e*/ 	.short	(.L_29 - .L_28)


	//   ....[0]....
.L_28:
        /*0050*/ 	.word	0x00000710


	//   ....[1]....
        /*0054*/ 	.word	0x00000730


	//   ....[2]....
        /*0058*/ 	.word	0x00000750


	//   ....[3]....
        /*005c*/ 	.word	0x00000840


	//   ....[4]....
        /*0060*/ 	.word	0x00000860


	//   ....[5]....
        /*0064*/ 	.word	0x00000870


	//   ....[6]....
        /*0068*/ 	.word	0x00000920


	//   ....[7]....
        /*006c*/ 	.word	0x00000970


	//----- nvinfo : EIATTR_COOP_GROUP_MASK_REGIDS
	.align		4
.L_29:
        /*0070*/ 	.byte	0x04, 0x29
        /*0072*/ 	.short	(.L_31 - .L_30)


	//   ....[0]....
.L_30:
        /*0074*/ 	.word	0xffffffff


	//   ....[1]....
        /*0078*/ 	.word	0xffffffff


	//   ....[2]....
        /*007c*/ 	.word	0xffffffff


	//   ....[3]....
        /*0080*/ 	.word	0xffffffff


	//   ....[4]....
        /*0084*/ 	.word	0xffffffff


	//   ....[5]....
        /*0088*/ 	.word	0xffffffff


	//   ....[6]....
        /*008c*/ 	.word	0xffffffff


	//----- nvinfo : EIATTR_COOP_GROUP_INSTR_OFFSETS
	.align		4
.L_31:
        /*0090*/ 	.byte	0x04, 0x28
        /*0092*/ 	.short	(.L_33 - .L_32)


	//   ....[0]....
.L_32:
        /*0094*/ 	.word	0x00000070


	//   ....[1]....
        /*0098*/ 	.word	0x00000080


	//   ....[2]....
        /*009c*/ 	.word	0x00000140


	//   ....[3]....
        /*00a0*/ 	.word	0x000004a0


	//   ....[4]....
        /*00a4*/ 	.word	0x000004e0


	//   ....[5]....
        /*00a8*/ 	.word	0x00000890


	//   ....[6]....
        /*00ac*/ 	.word	0x00000ae0


	//----- nvinfo : EIATTR_REG_RECONFIG
	.align		4
.L_33:
        /*00b0*/ 	.byte	0x01, 0x54
	.zero		2


	//----- nvinfo : EIATTR_SYSCALL_OFFSETS
	.align		4
        /*00b4*/ 	.byte	0x04, 0x46
        /*00b6*/ 	.short	(.L_35 - .L_34)


	//   ....[0]....
.L_34:
        /*00b8*/ 	.word	0x000019f0


	//----- nvinfo : EIATTR_MBARRIER_INSTR_OFFSETS
	.align		4
.L_35:
        /*00bc*/ 	.byte	0x04, 0x39
        /*00be*/ 	.short	(.L_37 - .L_36)


	//   ....[0]....
.L_36:
        /*00c0*/ 	.word	0x000002a0
        /*00c4*/ 	.word	0x000000ff
        /*00c8*/ 	.word	0x00000000
        /*00cc*/ 	.short	0x0100
        /*00ce*/ 	.byte	0x08
	.zero		1


	//   ....[1]....
        /*00d0*/ 	.word	0x000002b0
        /*00d4*/ 	.word	0x000000ff
        /*00d8*/ 	.word	0x00000070
        /*00dc*/ 	.short	0x0100
        /*00de*/ 	.byte	0x08
	.zero		1


	//   ....[2]....
        /*00e0*/ 	.word	0x000002c0
        /*00e4*/ 	.word	0x000000ff
        /*00e8*/ 	.word	0x00000008
        /*00ec*/ 	.short	0x0100
        /*00ee*/ 	.byte	0x08
	.zero		1


	//   ....[3]....
        /*00f0*/ 	.word	0x000002d0
        /*00f4*/ 	.word	0x000000ff
        /*00f8*/ 	.word	0x00000078
        /*00fc*/ 	.short	0x0100
        /*00fe*/ 	.byte	0x08
	.zero		1


	//   ....[4]....
        /*0100*/ 	.word	0x000002e0
        /*0104*/ 	.word	0x000000ff
        /*0108*/ 	.word	0x00000010
        /*010c*/ 	.short	0x0100
        /*010e*/ 	.byte	0x08
	.zero		1


	//   ....[5]....
        /*0110*/ 	.word	0x000002f0
        /*0114*/ 	.word	0x000000ff
        /*0118*/ 	.word	0x00000080
        /*011c*/ 	.short	0x0100
        /*011e*/ 	.byte	0x08
	.zero		1


	//   ....[6]....
        /*0120*/ 	.word	0x00000300
        /*0124*/ 	.word	0x000000ff
        /*0128*/ 	.word	0x00000018
        /*012c*/ 	.short	0x0100
        /*012e*/ 	.byte	0x08
	.zero		1


	//   ....[7]....
        /*0130*/ 	.word	0x00000310
        /*0134*/ 	.word	0x000000ff
        /*0138*/ 	.word	0x00000088
        /*013c*/ 	.short	0x0100
        /*013e*/ 	.byte	0x08
	.zero		1


	//   ....[8]....
        /*0140*/ 	.word	0x00000320
        /*0144*/ 	.word	0x000000ff
        /*0148*/ 	.word	0x00000020
        /*014c*/ 	.short	0x0100
        /*014e*/ 	.byte	0x08
	.zero		1


	//   ....[9]....
        /*0150*/ 	.word	0x00000330
        /*0154*/ 	.word	0x000000ff
        /*0158*/ 	.word	0x00000090
        /*015c*/ 	.short	0x0100
        /*015e*/ 	.byte	0x08
	.zero		1


	//   ....[10]....
        /*0160*/ 	.word	0x00000340
        /*0164*/ 	.word	0x000000ff
        /*0168*/ 	.word	0x00000028
        /*016c*/ 	.short	0x0100
        /*016e*/ 	.byte	0x08
	.zero		1


	//   ....[11]....
        /*0170*/ 	.word	0x00000350
        /*0174*/ 	.word	0x000000ff
        /*0178*/ 	.word	0x00000098
        /*017c*/ 	.short	0x0100
        /*017e*/ 	.byte	0x08
	.zero		1


	//   ....[12]....
        /*0180*/ 	.word	0x00000360
        /*0184*/ 	.word	0x000000ff
        /*0188*/ 	.word	0x00000030
        /*018c*/ 	.short	0x0100
        /*018e*/ 	.byte	0x08
	.zero		1


	//   ....[13]....
        /*0190*/ 	.word	0x00000370
        /*0194*/ 	.word	0x000000ff
        /*0198*/ 	.word	0x000000a0
        /*019c*/ 	.short	0x0100
        /*019e*/ 	.byte	0x08
	.zero		1


	//   ....[14]....
        /*01a0*/ 	.word	0x00000380
        /*01a4*/ 	.word	0x000000ff
        /*01a8*/ 	.word	0x00000038
        /*01ac*/ 	.short	0x0100
        /*01ae*/ 	.byte	0x08
	.zero		1


	//   ....[15]....
        /*01b0*/ 	.word	0x00000390
        /*01b4*/ 	.word	0x000000ff
        /*01b8*/ 	.word	0x000000a8
        /*01bc*/ 	.short	0x0100
        /*01be*/ 	.byte	0x08
	.zero		1


	//   ....[16]....
        /*01c0*/ 	.word	0x000003a0
        /*01c4*/ 	.word	0x000000ff
        /*01c8*/ 	.word	0x00000040
        /*01cc*/ 	.short	0x0100
        /*01ce*/ 	.byte	0x08
	.zero		1


	//   ....[17]....
        /*01d0*/ 	.word	0x000003b0
        /*01d4*/ 	.word	0x000000ff
        /*01d8*/ 	.word	0x000000b0
        /*01dc*/ 	.short	0x0100
        /*01de*/ 	.byte	0x08
	.zero		1


	//   ....[18]....
        /*01e0*/ 	.word	0x000003c0
        /*01e4*/ 	.word	0x000000ff
        /*01e8*/ 	.word	0x00000048
        /*01ec*/ 	.short	0x0100
        /*01ee*/ 	.byte	0x08
	.zero		1


	//   ....[19]....
        /*01f0*/ 	.word	0x000003d0
        /*01f4*/ 	.word	0x000000ff
        /*01f8*/ 	.word	0x000000b8
        /*01fc*/ 	.short	0x0100
        /*01fe*/ 	.byte	0x08
	.zero		1


	//   ....[20]....
        /*0200*/ 	.word	0x000003e0
        /*0204*/ 	.word	0x000000ff
        /*0208*/ 	.word	0x00000050
        /*020c*/ 	.short	0x0100
        /*020e*/ 	.byte	0x08
	.zero		1


	//   ....[21]....
        /*0210*/ 	.word	0x000003f0
        /*0214*/ 	.word	0x000000ff
        /*0218*/ 	.word	0x000000c0
        /*021c*/ 	.short	0x0100
        /*021e*/ 	.byte	0x08
	.zero		1


	//   ....[22]....
        /*0220*/ 	.word	0x00000400
        /*0224*/ 	.word	0x000000ff
        /*0228*/ 	.word	0x00000058
        /*022c*/ 	.short	0x0100
        /*022e*/ 	.byte	0x08
	.zero		1


	//   ....[23]....
        /*0230*/ 	.word	0x00000410
        /*0234*/ 	.word	0x000000ff
        /*0238*/ 	.word	0x000000c8
        /*023c*/ 	.short	0x0100
        /*023e*/ 	.byte	0x08
	.zero		1


	//   ....[24]....
        /*0240*/ 	.word	0x00000420
        /*0244*/ 	.word	0x000000ff
        /*0248*/ 	.word	0x00000060
        /*024c*/ 	.short	0x0100
        /*024e*/ 	.byte	0x08
	.zero		1


	//   ....[25]....
        /*0250*/ 	.word	0x00000430
        /*0254*/ 	.word	0x000000ff
        /*0258*/ 	.word	0x000000d0
        /*025c*/ 	.short	0x0100
        /*025e*/ 	.byte	0x08
	.zero		1


	//   ....[26]....
        /*0260*/ 	.word	0x00000440
        /*0264*/ 	.word	0x000000ff
        /*0268*/ 	.word	0x00000068
        /*026c*/ 	.short	0x0100
        /*026e*/ 	.byte	0x08
	.zero		1


	//   ....[27]....
        /*0270*/ 	.word	0x00000450
        /*0274*/ 	.word	0x000000ff
        /*0278*/ 	.word	0x000000d8
        /*027c*/ 	.short	0x0100
        /*027e*/ 	.byte	0x08
	.zero		1


	//   ....[28]....
        /*0280*/ 	.word	0x000009a0
        /*0284*/ 	.word	0x000000ff
        /*0288*/ 	.word	0x00000110
        /*028c*/ 	.short	0x0100
        /*028e*/ 	.byte	0x08
	.zero		1


	//   ....[29]....
        /*0290*/ 	.word	0x00000a30
        /*0294*/ 	.word	0x000000ff
        /*0298*/ 	.word	0x00000118
        /*029c*/ 	.short	0x0100
        /*029e*/ 	.byte	0x08
	.zero		1


	//   ....[30]....
        /*02a0*/ 	.word	0x00000a60
        /*02a4*/ 	.word	0x000000ff
        /*02a8*/ 	.word	0x000000f0
        /*02ac*/ 	.short	0x0100
        /*02ae*/ 	.byte	0x09
	.zero		1


	//   ....[31]....
        /*02b0*/ 	.word	0x00000a70
        /*02b4*/ 	.word	0x000000ff
        /*02b8*/ 	.word	0x000000f8
        /*02bc*/ 	.short	0x0100
        /*02be*/ 	.byte	0x09
	.zero		1


	//   ....[32]....
        /*02c0*/ 	.word	0x00000a80
        /*02c4*/ 	.word	0x000000ff
        /*02c8*/ 	.word	0x00000100
        /*02cc*/ 	.short	0x0100
        /*02ce*/ 	.byte	0x09
	.zero		1


	//   ....[33]....
        /*02d0*/ 	.word	0x00000a90
        /*02d4*/ 	.word	0x000000ff
        /*02d8*/ 	.word	0x00000108
        /*02dc*/ 	.short	0x0100
        /*02de*/ 	.byte	0x09
	.zero		1


	//   ....[34]....
        /*02e0*/ 	.word	0x000018d0
        /*02e4*/ 	.word	0x0000003f
        /*02e8*/ 	.word	0x00000000
        /*02ec*/ 	.short	0x010a
        /*02ee*/ 	.byte	0x2a
	.zero		1


	//   ....[35]....
        /*02f0*/ 	.word	0x00001a80
        /*02f4*/ 	.word	0x00000003
        /*02f8*/ 	.word	0x00000000
        /*02fc*/ 	.short	0x010a
        /*02fe*/ 	.byte	0x3f
	.zero		1


	//   ....[36]....
        /*0300*/ 	.word	0x00001ac0
        /*0304*/ 	.word	0x00000003
        /*0308*/ 	.word	0x00000000
        /*030c*/ 	.short	0x010a
        /*030e*/ 	.byte	0x3f
	.zero		1


	//   ....[37]....
        /*0310*/ 	.word	0x00001dc0
        /*0314*/ 	.word	0x000000ff
        /*0318*/ 	.word	0x00000000
        /*031c*/ 	.short	0x010a
        /*031e*/ 	.byte	0x04
	.zero		1


	//   ....[38]....
        /*0320*/ 	.word	0x00001e00
        /*0324*/ 	.word	0x000000ff
        /*0328*/ 	.word	0x00000000
        /*032c*/ 	.short	0x010a
        /*032e*/ 	.byte	0x04
	.zero		1


	//   ....[39]....
        /*0330*/ 	.word	0x00002060
        /*0334*/ 	.word	0x00000005
        /*0338*/ 	.word	0x00000000
        /*033c*/ 	.short	0x0101
        /*033e*/ 	.byte	0x3f
	.zero		1


	//   ....[40]....
        /*0340*/ 	.word	0x00002160
        /*0344*/ 	.word	0x00000040
        /*0348*/ 	.word	0x00000000
        /*034c*/ 	.short	0x0101
        /*034e*/ 	.byte	0x2f
	.zero		1


	//   ....[41]....
        /*0350*/ 	.word	0x00002280
        /*0354*/ 	.word	0x00000000
        /*0358*/ 	.word	0x00000000
        /*035c*/ 	.short	0x0101
        /*035e*/ 	.byte	0x3f
	.zero		1


	//   ....[42]....
        /*0360*/ 	.word	0x00002340
        /*0364*/ 	.word	0x0000003f
        /*0368*/ 	.word	0x00000010
        /*036c*/ 	.short	0x010a
        /*036e*/ 	.byte	0x2a
	.zero		1


	//   ....[43]....
        /*0370*/ 	.word	0x00004150
        /*0374*/ 	.word	0x00000042
        /*0378*/ 	.word	0x00000000
        /*037c*/ 	.short	0x0101
        /*037e*/ 	.byte	0x2f
	.zero		1


	//   ....[44]....
        /*0380*/ 	.word	0x00004b10
        /*0384*/ 	.word	0x0000000c
        /*0388*/ 	.word	0x00000070
        /*038c*/ 	.short	0x010a
        /*038e*/ 	.byte	0x3f
	.zero		1


	//   ....[45]....
        /*0390*/ 	.word	0x00004ee0
        /*0394*/ 	.word	0x00000004
        /*0398*/ 	.word	0x00000118
        /*039c*/ 	.short	0x0101
        /*039e*/ 	.byte	0x3f
	.zero		1


	//   ....[46]....
        /*03a0*/ 	.word	0x00005670
        /*03a4*/ 	.word	0x00000007
        /*03a8*/ 	.word	0x00000000
        /*03ac*/ 	.short	0x010a
        /*03ae*/ 	.byte	0x3f
	.zero		1


	//   ....[47]....
        /*03b0*/ 	.word	0x000056f0
        /*03b4*/ 	.word	0x00000009
        /*03b8*/ 	.word	0x00000000
        /*03bc*/ 	.short	0x010a
        /*03be*/ 	.byte	0x3f
	.zero		1


	//   ....[48]....
        /*03c0*/ 	.word	0x00005780
        /*03c4*/ 	.word	0x00000006
        /*03c8*/ 	.word	0x00000000
        /*03cc*/ 	.short	0x010a
        /*03ce*/ 	.byte	0x3f
	.zero		1


	//   ....[49]....
        /*03d0*/ 	.word	0x00005810
        /*03d4*/ 	.word	0x00000009
        /*03d8*/ 	.word	0x00000000
        /*03dc*/ 	.short	0x010a
        /*03de*/ 	.byte	0x3f
	.zero		1


	//   ....[50]....
        /*03e0*/ 	.word	0x000058a0
        /*03e4*/ 	.word	0x00000006
        /*03e8*/ 	.word	0x00000000
        /*03ec*/ 	.short	0x010a
        /*03ee*/ 	.byte	0x3f
	.zero		1


	//   ....[51]....
        /*03f0*/ 	.word	0x00005930
        /*03f4*/ 	.word	0x00000009
        /*03f8*/ 	.word	0x00000000
        /*03fc*/ 	.short	0x010a
        /*03fe*/ 	.byte	0x3f
	.zero		1


	//   ....[52]....
        /*0400*/ 	.word	0x000059c0
        /*0404*/ 	.word	0x00000006
        /*0408*/ 	.word	0x00000000
        /*040c*/ 	.short	0x010a
        /*040e*/ 	.byte	0x3f
	.zero		1


	//   ....[53]....
        /*0410*/ 	.word	0x00005a50
        /*0414*/ 	.word	0x00000009
        /*0418*/ 	.word	0x00000000
        /*041c*/ 	.short	0x010a
        /*041e*/ 	.byte	0x3f
	.zero		1


	//   ....[54]....
        /*0420*/ 	.word	0x00005ae0
        /*0424*/ 	.word	0x00000006
        /*0428*/ 	.word	0x00000000
        /*042c*/ 	.short	0x010a
        /*042e*/ 	.byte	0x3f
	.zero		1


	//   ....[55]....
        /*0430*/ 	.word	0x00005b70
        /*0434*/ 	.word	0x00000009
        /*0438*/ 	.word	0x00000000
        /*043c*/ 	.short	0x010a
        /*043e*/ 	.byte	0x3f
	.zero		1


	//   ....[56]....
        /*0440*/ 	.word	0x00005c00
        /*0444*/ 	.word	0x00000006
        /*0448*/ 	.word	0x00000000
        /*044c*/ 	.short	0x010a
        /*044e*/ 	.byte	0x3f
	.zero		1


	//   ....[57]....
        /*0450*/ 	.word	0x00005c90
        /*0454*/ 	.word	0x00000009
        /*0458*/ 	.word	0x00000000
        /*045c*/ 	.short	0x010a
        /*045e*/ 	.byte	0x3f
	.zero		1


	//   ....[58]....
        /*0460*/ 	.word	0x00005d20
        /*0464*/ 	.word	0x00000006
        /*0468*/ 	.word	0x00000000
        /*046c*/ 	.short	0x010a
        /*046e*/ 	.byte	0x3f
	.zero		1


	//   ....[59]....
        /*0470*/ 	.word	0x00005db0
        /*0474*/ 	.word	0x00000003
        /*0478*/ 	.word	0x00000000
        /*047c*/ 	.short	0x010a
        /*047e*/ 	.byte	0x3f
	.zero		1


	//   ....[60]....
        /*0480*/ 	.word	0x00005e10
        /*0484*/ 	.word	0x00000041
        /*0488*/ 	.word	0x00000000
        /*048c*/ 	.short	0x010a
        /*048e*/ 	.byte	0x3f
	.zero		1


	//   ....[61]....
        /*0490*/ 	.word	0x00005e60
        /*0494*/ 	.word	0x00000003
        /*0498*/ 	.word	0x00000000
        /*049c*/ 	.short	0x010a
        /*049e*/ 	.byte	0x3f
	.zero		1


	//   ....[62]....
        /*04a0*/ 	.word	0x00005ec0
        /*04a4*/ 	.word	0x00000005
        /*04a8*/ 	.word	0x00000000
        /*04ac*/ 	.short	0x010a
        /*04ae*/ 	.byte	0x3f
	.zero		1


	//   ....[63]....
        /*04b0*/ 	.word	0x00005f10
        /*04b4*/ 	.word	0x00000041
        /*04b8*/ 	.word	0x00000010
        /*04bc*/ 	.short	0x010a
        /*04be*/ 	.byte	0x3f
	.zero		1


	//   ....[64]....
        /*04c0*/ 	.word	0x00005fe0
        /*04c4*/ 	.word	0x0000000c
        /*04c8*/ 	.word	0x00000070
        /*04cc*/ 	.short	0x010a
        /*04ce*/ 	.byte	0x3f
	.zero		1


	//   ....[65]....
        /*04d0*/ 	.word	0x000060b0
        /*04d4*/ 	.word	0x00000007
        /*04d8*/ 	.word	0x00000000
        /*04dc*/ 	.short	0x010a
        /*04de*/ 	.byte	0x3f
	.zero		1


	//   ....[66]....
        /*04e0*/ 	.word	0x00006100
        /*04e4*/ 	.word	0x00000009
        /*04e8*/ 	.word	0x00000000
        /*04ec*/ 	.short	0x010a
        /*04ee*/ 	.byte	0x3f
	.zero		1


	//   ....[67]....
        /*04f0*/ 	.word	0x00006150
        /*04f4*/ 	.word	0x00000006
        /*04f8*/ 	.word	0x00000000
        /*04fc*/ 	.short	0x010a
        /*04fe*/ 	.byte	0x3f
	.zero		1


	//   ....[68]....
        /*0500*/ 	.word	0x000061a0
        /*0504*/ 	.word	0x00000009
        /*0508*/ 	.word	0x00000000
        /*050c*/ 	.short	0x010a
        /*050e*/ 	.byte	0x3f
	.zero		1


	//   ....[69]....
        /*0510*/ 	.word	0x000061f0
        /*0514*/ 	.word	0x00000006
        /*0518*/ 	.word	0x00000000
        /*051c*/ 	.short	0x010a
        /*051e*/ 	.byte	0x3f
	.zero		1


	//   ....[70]....
        /*0520*/ 	.word	0x00006240
        /*0524*/ 	.word	0x00000009
        /*0528*/ 	.word	0x00000000
        /*052c*/ 	.short	0x010a
        /*052e*/ 	.byte	0x3f
	.zero		1


	//   ....[71]....
        /*0530*/ 	.word	0x00006290
        /*0534*/ 	.word	0x00000006
        /*0538*/ 	.word	0x00000000
        /*053c*/ 	.short	0x010a
        /*053e*/ 	.byte	0x3f
	.zero		1


	//   ....[72]....
        /*0540*/ 	.word	0x000062e0
        /*0544*/ 	.word	0x00000009
        /*0548*/ 	.word	0x00000000
        /*054c*/ 	.short	0x010a
        /*054e*/ 	.byte	0x3f
	.zero		1


	//   ....[73]....
        /*0550*/ 	.word	0x00006330
        /*0554*/ 	.word	0x00000006
        /*0558*/ 	.word	0x00000000
        /*055c*/ 	.short	0x010a
        /*055e*/ 	.byte	0x3f
	.zero		1


	//   ....[74]....
        /*0560*/ 	.word	0x00006380
        /*0564*/ 	.word	0x00000009
        /*0568*/ 	.word	0x00000000
        /*056c*/ 	.short	0x010a
        /*056e*/ 	.byte	0x3f
	.zero		1


	//   ....[75]....
        /*0570*/ 	.word	0x000063d0
        /*0574*/ 	.word	0x00000006
        /*0578*/ 	.word	0x00000000
        /*057c*/ 	.short	0x010a
        /*057e*/ 	.byte	0x3f
	.zero		1


	//   ....[76]....
        /*0580*/ 	.word	0x00006420
        /*0584*/ 	.word	0x00000009
        /*0588*/ 	.word	0x00000000
        /*058c*/ 	.short	0x010a
        /*058e*/ 	.byte	0x3f
	.zero		1


	//   ....[77]....
        /*0590*/ 	.word	0x00006470
        /*0594*/ 	.word	0x00000006
        /*0598*/ 	.word	0x00000000
        /*059c*/ 	.short	0x010a
        /*059e*/ 	.byte	0x3f
	.zero		1


	//----- nvinfo : EIATTR_NUM_MBARRIERS
	.align		4
.L_37:
        /*05a0*/ 	.byte	0x03, 0x38
        /*05a2*/ 	.short	0x0022


	//----- nvinfo : EIATTR_EXIT_INSTR_OFFSETS
	.align		4
        /*05a4*/ 	.byte	0x04, 0x1c
        /*05a6*/ 	.short	(.L_39 - .L_38)


	//   ....[0]....
.L_38:
        /*05a8*/ 	.word	0x00001590


	//   ....[1]....
        /*05ac*/ 	.word	0x000015f0


	//   ....[2]....
        /*05b0*/ 	.word	0x000047e0


	//   ....[3]....
        /*05b4*/ 	.word	0x00004810


	//   ....[4]....
        /*05b8*/ 	.word	0x00005e00


	//----- nvinfo : EIATTR_MAX_THREADS
	.align		4
.L_39:
        /*05bc*/ 	.byte	0x04, 0x05
        /*05be*/ 	.short	(.L_41 - .L_40)
.L_40:
        /*05c0*/ 	.word	0x00000180
        /*05c4*/ 	.word	0x00000001
        /*05c8*/ 	.word	0x00000001


	//----- nvinfo : EIATTR_CRS_STACK_SIZE
	.align		4
.L_41:
        /*05cc*/ 	.byte	0x04, 0x1e
        /*05ce*/ 	.short	(.L_43 - .L_42)
.L_42:
        /*05d0*/ 	.word	0x00000000


	//----- nvinfo : EIATTR_CBANK_PARAM_SIZE
	.align		4
.L_43:
        /*05d4*/ 	.byte	0x03, 0x19
        /*05d6*/ 	.short	0x0470


	//----- nvinfo : EIATTR_PARAM_CBANK
	.align		4
        /*05d8*/ 	.byte	0x04, 0x0a
        /*05da*/ 	.short	(.L_45 - .L_44)
	.align		4
.L_44:
        /*05dc*/ 	.word	index@(.nv.constant0._ZN7cutlass13device_kernelINS_4gemm6kernel13GemmUniversalIN4cute5tupleIJiiiiEEENS1_10collective13CollectiveMmaINS1_34MainloopSm90TmaGmmaWarpSpecializedILi14ENS5_IJNS4_1CILi4EEENSA_ILi1EEESC_EEENS1_32KernelTmaWarpSpecializedPingpongEEENS5_IJNSA_ILi64EEESG_NSA_ILi128EEEEEEaNS5_IJlSC_lEEEaSJ_NS4_8TiledMMAINS4_8MMA_AtomIJNS4_4SM904GMMA26MMA_64x64x32_S32S8S8_SS_TNEEEENS4_6LayoutINS5_IJSC_SC_SC_EEENS5_IJNSA_ILi0EEESS_SS_EEEEENS5_IJNS4_10UnderscoreESV_SV_EEEEENS4_13SM90_TMA_LOADENS4_14ComposedLayoutINS4_7SwizzleILi3ELi4ELi3EEENS4_18smem_ptr_flag_bitsILi8EEENSQ_INS5_IJNSA_ILi8EEESH_EEENS5_IJSH_SC_EEEEEEEvNS4_8identityENS4_23SM90_TMA_LOAD_MULTICASTES18_vS19_EENS_8epilogue10collective6detail29Sm90TmaWarpSpecializedAdapterINS1D_15DefaultEpilogueIaSJ_SJ_NS1C_6thread17LinearCombinationIaLi1EiiLNS1H_9ScaleType4KindE0ELNS_15FloatRoundStyleE2EaEENS1_15EpilogueDefaultEEEEEvvEEEEvNT_6ParamsE)
        /*05e0*/ 	.short	0x0210
        /*05e2*/ 	.short	0x0470


	//----- nvinfo : EIATTR_SW_WAR
	.align		4
.L_45:
        /*05e4*/ 	.byte	0x04, 0x36
        /*05e6*/ 	.short	(.L_47 - .L_46)
.L_46:
        /*05e8*/ 	.word	0x00000008
.L_47:


//--------------------- .nv.callgraph             --------------------------
	.section	.nv.callgraph,"",@"SHT_CUDA_CALLGRAPH"
	.align	4
	.sectionentsize	8
	.align		4
        /*0000*/ 	.word	0x00000000
	.align		4
        /*0004*/ 	.word	0xffffffff
	.align		4
        /*0008*/ 	.word	index@(_ZN7cutlass13device_kernelINS_4gemm6kernel13GemmUniversalIN4cute5tupleIJiiiiEEENS1_10collective13CollectiveMmaINS1_34MainloopSm90TmaGmmaWarpSpecializedILi14ENS5_IJNS4_1CILi4EEENSA_ILi1EEESC_EEENS1_32KernelTmaWarpSpecializedPingpongEEENS5_IJNSA_ILi64EEESG_NSA_ILi128EEEEEEaNS5_IJlSC_lEEEaSJ_NS4_8TiledMMAINS4_8MMA_AtomIJNS4_4SM904GMMA26MMA_64x64x32_S32S8S8_SS_TNEEEENS4_6LayoutINS5_IJSC_SC_SC_EEENS5_IJNSA_ILi0EEESS_SS_EEEEENS5_IJNS4_10UnderscoreESV_SV_EEEEENS4_13SM90_TMA_LOADENS4_14ComposedLayoutINS4_7SwizzleILi3ELi4ELi3EEENS4_18smem_ptr_flag_bitsILi8EEENSQ_INS5_IJNSA_ILi8EEESH_EEENS5_IJSH_SC_EEEEEEEvNS4_8identityENS4_23SM90_TMA_LOAD_MULTICASTES18_vS19_EENS_8epilogue10collective6detail29Sm90TmaWarpSpecializedAdapterINS1D_15DefaultEpilogueIaSJ_SJ_NS1C_6thread17LinearCombinationIaLi1EiiLNS1H_9ScaleType4KindE0ELNS_15FloatRoundStyleE2EaEENS1_15EpilogueDefaultEEEEEvvEEEEvNT_6ParamsE)
	.align		4
        /*000c*/ 	.word	index@(__assertfail)
	.align		4
        /*0010*/ 	.word	0x00000000
	.align		4
        /*0014*/ 	.word	0xfffffffe
	.align		4
        /*0018*/ 	.word	0x00000000
	.align		4
        /*001c*/ 	.word	0xfffffffd
	.align		4
        /*0020*/ 	.word	0x00000000
	.align		4
        /*0024*/ 	.word	0xfffffffc


//--------------------- .nv.constant4             --------------------------
	.section	.nv.constant4,"a",@progbits
	.align	8
	.align		8
.nv.constant4:
        /*0000*/ 	.dword	__assertfail
	.align		8
        /*0008*/ 	.dword	__unnamed_1
	.align		8
        /*0010*/ 	.dword	_ZN40_INTERNAL_63aeb841_4_k_cu_3fa267af_201534cuda3std3__45__cpo5beginE
	.align		8
        /*0018*/ 	.dword	_ZN40_INTERNAL_63aeb841_4_k_cu_3fa267af_201534cuda3std3__45__cpo3endE
	.align		8
        /*0020*/ 	.dword	_ZN40_INTERNAL_63aeb841_4_k_cu_3fa267af_201534cuda3std3__45__cpo6cbeginE
	.align		8
        /*0028*/ 	.dword	_ZN40_INTERNAL_63aeb841_4_k_cu_3fa267af_201534cuda3std3__45__cpo4cendE
	.align		8
        /*0030*/ 	.dword	_ZN40_INTERNAL_63aeb841_4_k_cu_3fa267af_201534cuda3std3__442_GLOBAL__N__63aeb841_4_k_cu_3fa267af_201536ignoreE
	.align		8
        /*0038*/ 	.dword	_ZN40_INTERNAL_63aeb841_4_k_cu_3fa267af_201534cuda3std3__419piecewise_constructE
	.align		8
        /*0040*/ 	.dword	_ZN40_INTERNAL_63aeb841_4_k_cu_3fa267af_201534cuda3std3__48in_placeE
	.align		8
        /*0048*/ 	.dword	_ZN40_INTERNAL_63aeb841_4_k_cu_3fa267af_201534cuda3std6ranges3__45__cpo4swapE
	.align		8
        /*0050*/ 	.dword	_ZN40_INTERNAL_63aeb841_4_k_cu_3fa267af_201534cuda3std6ranges3__45__cpo9iter_moveE
	.align		8
        /*0058*/ 	.dword	_ZN40_INTERNAL_63aeb841_4_k_cu_3fa267af_201534cute7productE
	.align		8
        /*0060*/ 	.dword	_ZN40_INTERNAL_63aeb841_4_k_cu_3fa267af_201534cute1_E
	.align		8
        /*0068*/ 	.dword	$str$22
	.align		8
        /*0070*/ 	.dword	$str$23


//--------------------- .text._ZN7cutlass13device_kernelINS_4gemm6kernel13GemmUniversalIN4cute5tupleIJiiiiEEENS1_10collective13CollectiveMmaINS1_34MainloopSm90TmaGmmaWarpSpecializedILi14ENS5_IJNS4_1CILi4EEENSA_ILi1EEESC_EEENS1_32KernelTmaWarpSpecializedPingpongEEENS5_IJNSA_ILi64EEESG_NSA_ILi128EEEEEEaNS5_IJlSC_lEEEaSJ_NS4_8TiledMMAINS4_8MMA_AtomIJNS4_4SM904GMMA26MMA_64x64x32_S32S8S8_SS_TNEEEENS4_6LayoutINS5_IJSC_SC_SC_EEENS5_IJNSA_ILi0EEESS_SS_EEEEENS5_IJNS4_10UnderscoreESV_SV_EEEEENS4_13SM90_TMA_LOADENS4_14ComposedLayoutINS4_7SwizzleILi3ELi4ELi3EEENS4_18smem_ptr_flag_bitsILi8EEENSQ_INS5_IJNSA_ILi8EEESH_EEENS5_IJSH_SC_EEEEEEEvNS4_8identityENS4_23SM90_TMA_LOAD_MULTICASTES18_vS19_EENS_8epilogue10collective6detail29Sm90TmaWarpSpecializedAdapterINS1D_15DefaultEpilogueIaSJ_SJ_NS1C_6thread17LinearCombinationIaLi1EiiLNS1H_9ScaleType4KindE0ELNS_15FloatRoundStyleE2EaEENS1_15EpilogueDefaultEEEEEvvEEEEvNT_6ParamsE --------------------------
	.section	.text._ZN7cutlass13device_kernelINS_4gemm6kernel13GemmUniversalIN4cute5tupleIJiiiiEEENS1_10collective13CollectiveMmaINS1_34MainloopSm90TmaGmmaWarpSpecializedILi14ENS5_IJNS4_1CILi4EEENSA_ILi1EEESC_EEENS1_32KernelTmaWarpSpecializedPingpongEEENS5_IJNSA_ILi64EEESG_NSA_ILi128EEEEEEaNS5_IJlSC_lEEEaSJ_NS4_8TiledMMAINS4_8MMA_AtomIJNS4_4SM904GMMA26MMA_64x64x32_S32S8S8_SS_TNEEEENS4_6LayoutINS5_IJSC_SC_SC_EEENS5_IJNSA_ILi0EEESS_SS_EEEEENS5_IJNS4_10UnderscoreESV_SV_EEEEENS4_13SM90_TMA_LOADENS4_14ComposedLayoutINS4_7SwizzleILi3ELi4ELi3EEENS4_18smem_ptr_flag_bitsILi8EEENSQ_INS5_IJNSA_ILi8EEESH_EEENS5_IJSH_SC_EEEEEEEvNS4_8identityENS4_23SM90_TMA_LOAD_MULTICASTES18_vS19_EENS_8epilogue10collective6detail29Sm90TmaWarpSpecializedAdapterINS1D_15DefaultEpilogueIaSJ_SJ_NS1C_6thread17LinearCombinationIaLi1EiiLNS1H_9ScaleType4KindE0ELNS_15FloatRoundStyleE2EaEENS1_15EpilogueDefaultEEEEEvvEEEEvNT_6ParamsE,"ax",@progbits
	.align	128
.text._ZN7cutlass13device_kernelINS_4gemm6kernel13GemmUniversalIN4cute5tupleIJiiiiEEENS1_10collective13CollectiveMmaINS1_34MainloopSm90TmaGmmaWarpSpecializedILi14ENS5_IJNS4_1CILi4EEENSA_ILi1EEESC_EEENS1_32KernelTmaWarpSpecializedPingpongEEENS5_IJNSA_ILi64EEESG_NSA_ILi128EEEEEEaNS5_IJlSC_lEEEaSJ_NS4_8TiledMMAINS4_8MMA_AtomIJNS4_4SM904GMMA26MMA_64x64x32_S32S8S8_SS_TNEEEENS4_6LayoutINS5_IJSC_SC_SC_EEENS5_IJNSA_ILi0EEESS_SS_EEEEENS5_IJNS4_10UnderscoreESV_SV_EEEEENS4_13SM90_TMA_LOADENS4_14ComposedLayoutINS4_7SwizzleILi3ELi4ELi3EEENS4_18smem_ptr_flag_bitsILi8EEENSQ_INS5_IJNSA_ILi8EEESH_EEENS5_IJSH_SC_EEEEEEEvNS4_8identityENS4_23SM90_TMA_LOAD_MULTICASTES18_vS19_EENS_8epilogue10collective6detail29Sm90TmaWarpSpecializedAdapterINS1D_15DefaultEpilogueIaSJ_SJ_NS1C_6thread17LinearCombinationIaLi1EiiLNS1H_9ScaleType4KindE0ELNS_15FloatRoundStyleE2EaEENS1_15EpilogueDefaultEEEEEvvEEEEvNT_6ParamsE:
        .type           _ZN7cutlass13device_kernelINS_4gemm6kernel13GemmUniversalIN4cute5tupleIJiiiiEEENS1_10collective13CollectiveMmaINS1_34MainloopSm90TmaGmmaWarpSpecializedILi14ENS5_IJNS4_1CILi4EEENSA_ILi1EEESC_EEENS1_32KernelTmaWarpSpecializedPingpongEEENS5_IJNSA_ILi64EEESG_NSA_ILi128EEEEEEaNS5_IJlSC_lEEEaSJ_NS4_8TiledMMAINS4_8MMA_AtomIJNS4_4SM904GMMA26MMA_64x64x32_S32S8S8_SS_TNEEEENS4_6LayoutINS5_IJSC_SC_SC_EEENS5_IJNSA_ILi0EEESS_SS_EEEEENS5_IJNS4_10UnderscoreESV_SV_EEEEENS4_13SM90_TMA_LOADENS4_14ComposedLayoutINS4_7SwizzleILi3ELi4ELi3EEENS4_18smem_ptr_flag_bitsILi8EEENSQ_INS5_IJNSA_ILi8EEESH_EEENS5_IJSH_SC_EEEEEEEvNS4_8identityENS4_23SM90_TMA_LOAD_MULTICASTES18_vS19_EENS_8epilogue10collective6detail29Sm90TmaWarpSpecializedAdapterINS1D_15DefaultEpilogueIaSJ_SJ_NS1C_6thread17LinearCombinationIaLi1EiiLNS1H_9ScaleType4KindE0ELNS_15FloatRoundStyleE2EaEENS1_15EpilogueDefaultEEEEEvvEEEEvNT_6ParamsE,@function
        .size           _ZN7cutlass13device_kernelINS_4gemm6kernel13GemmUniversalIN4cute5tupleIJiiiiEEENS1_10collective13CollectiveMmaINS1_34MainloopSm90TmaGmmaWarpSpecializedILi14ENS5_IJNS4_1CILi4EEENSA_ILi1EEESC_EEENS1_32KernelTmaWarpSpecializedPingpongEEENS5_IJNSA_ILi64EEESG_NSA_ILi128EEEEEEaNS5_IJlSC_lEEEaSJ_NS4_8TiledMMAINS4_8MMA_AtomIJNS4_4SM904GMMA26MMA_64x64x32_S32S8S8_SS_TNEEEENS4_6LayoutINS5_IJSC_SC_SC_EEENS5_IJNSA_ILi0EEESS_SS_EEEEENS5_IJNS4_10UnderscoreESV_SV_EEEEENS4_13SM90_TMA_LOADENS4_14ComposedLayoutINS4_7SwizzleILi3ELi4ELi3EEENS4_18smem_ptr_flag_bitsILi8EEENSQ_INS5_IJNSA_ILi8EEESH_EEENS5_IJSH_SC_EEEEEEEvNS4_8identityENS4_23SM90_TMA_LOAD_MULTICASTES18_vS19_EENS_8epilogue10collective6detail29Sm90TmaWarpSpecializedAdapterINS1D_15DefaultEpilogueIaSJ_SJ_NS1C_6thread17LinearCombinationIaLi1EiiLNS1H_9ScaleType4KindE0ELNS_15FloatRoundStyleE2EaEENS1_15EpilogueDefaultEEEEEvvEEEEvNT_6ParamsE,(.L_x_164 - _ZN7cutlass13device_kernelINS_4gemm6kernel13GemmUniversalIN4cute5tupleIJiiiiEEENS1_10collective13CollectiveMmaINS1_34MainloopSm90TmaGmmaWarpSpecializedILi14ENS5_IJNS4_1CILi4EEENSA_ILi1EEESC_EEENS1_32KernelTmaWarpSpecializedPingpongEEENS5_IJNSA_ILi64EEESG_NSA_ILi128EEEEEEaNS5_IJlSC_lEEEaSJ_NS4_8TiledMMAINS4_8MMA_AtomIJNS4_4SM904GMMA26MMA_64x64x32_S32S8S8_SS_TNEEEENS4_6LayoutINS5_IJSC_SC_SC_EEENS5_IJNSA_ILi0EEESS_SS_EEEEENS5_IJNS4_10UnderscoreESV_SV_EEEEENS4_13SM90_TMA_LOADENS4_14ComposedLayoutINS4_7SwizzleILi3ELi4ELi3EEENS4_18smem_ptr_flag_bitsILi8EEENSQ_INS5_IJNSA_ILi8EEESH_EEENS5_IJSH_SC_EEEEEEEvNS4_8identityENS4_23SM90_TMA_LOAD_MULTICASTES18_vS19_EENS_8epilogue10collective6detail29Sm90TmaWarpSpecializedAdapterINS1D_15DefaultEpilogueIaSJ_SJ_NS1C_6thread17LinearCombinationIaLi1EiiLNS1H_9ScaleType4KindE0ELNS_15FloatRoundStyleE2EaEENS1_15EpilogueDefaultEEEEEvvEEEEvNT_6ParamsE)
        .other          _ZN7cutlass13device_kernelINS_4gemm6kernel13GemmUniversalIN4cute5tupleIJiiiiEEENS1_10collective13CollectiveMmaINS1_34MainloopSm90TmaGmmaWarpSpecializedILi14ENS5_IJNS4_1CILi4EEENSA_ILi1EEESC_EEENS1_32KernelTmaWarpSpecializedPingpongEEENS5_IJNSA_ILi64EEESG_NSA_ILi128EEEEEEaNS5_IJlSC_lEEEaSJ_NS4_8TiledMMAINS4_8MMA_AtomIJNS4_4SM904GMMA26MMA_64x64x32_S32S8S8_SS_TNEEEENS4_6LayoutINS5_IJSC_SC_SC_EEENS5_IJNSA_ILi0EEESS_SS_EEEEENS5_IJNS4_10UnderscoreESV_SV_EEEEENS4_13SM90_TMA_LOADENS4_14ComposedLayoutINS4_7SwizzleILi3ELi4ELi3EEENS4_18smem_ptr_flag_bitsILi8EEENSQ_INS5_IJNSA_ILi8EEESH_EEENS5_IJSH_SC_EEEEEEEvNS4_8identityENS4_23SM90_TMA_LOAD_MULTICASTES18_vS19_EENS_8epilogue10collective6detail29Sm90TmaWarpSpecializedAdapterINS1D_15DefaultEpilogueIaSJ_SJ_NS1C_6thread17LinearCombinationIaLi1EiiLNS1H_9ScaleType4KindE0ELNS_15FloatRoundStyleE2EaEENS1_15EpilogueDefaultEEEEEvvEEEEvNT_6ParamsE,@"STO_CUDA_ENTRY STV_DEFAULT"
_ZN7cutlass13device_kernelINS_4gemm6kernel13GemmUniversalIN4cute5tupleIJiiiiEEENS1_10collective13CollectiveMmaINS1_34MainloopSm90TmaGmmaWarpSpecializedILi14ENS5_IJNS4_1CILi4EEENSA_ILi1EEESC_EEENS1_32KernelTmaWarpSpecializedPingpongEEENS5_IJNSA_ILi64EEESG_NSA_ILi128EEEEEEaNS5_IJlSC_lEEEaSJ_NS4_8TiledMMAINS4_8MMA_AtomIJNS4_4SM904GMMA26MMA_64x64x32_S32S8S8_SS_TNEEEENS4_6LayoutINS5_IJSC_SC_SC_EEENS5_IJNSA_ILi0EEESS_SS_EEEEENS5_IJNS4_10UnderscoreESV_SV_EEEEENS4_13SM90_TMA_LOADENS4_14ComposedLayoutINS4_7SwizzleILi3ELi4ELi3EEENS4_18smem_ptr_flag_bitsILi8EEENSQ_INS5_IJNSA_ILi8EEESH_EEENS5_IJSH_SC_EEEEEEEvNS4_8identityENS4_23SM90_TMA_LOAD_MULTICASTES18_vS19_EENS_8epilogue10collective6detail29Sm90TmaWarpSpecializedAdapterINS1D_15DefaultEpilogueIaSJ_SJ_NS1C_6thread17LinearCombinationIaLi1EiiLNS1H_9ScaleType4KindE0ELNS_15FloatRoundStyleE2EaEENS1_15EpilogueDefaultEEEEEvvEEEEvNT_6ParamsE:
[----:B------:R-:W0:Y:S02]  /*0000*/  LDC R1, c[0x0][0x28] ;  /* 0x00000a00ff017b82 */ /* 0x000e240000000800 */
[----:B0-----:R-:W-:Y:S01]  /*0010*/  VIADD R1, R1, 0xfffffff8 ;  /* 0xfffffff801017836 */ /* 0x001fe20000000000 */
[----:B------:R-:W0:Y:S01]  /*0020*/  S2R R4, SR_TID.X ;  /* 0x0000000000047919 */ /* 0x000e220000002100 */
[----:B------:R-:W-:Y:S01]  /*0030*/  ELECT P0, URZ, PT ;  /* 0x00000000003f782f */ /* 0x000fe20003800000 */
[----:B------:R-:W-:Y:S01]  /*0040*/  BSSY B0, `(.L_x_0) ;  /* 0x000000f000007945 */ /* 0x000fe20003800000 */
[--C-:B0-----:R-:W-:Y:S02]  /*0050*/  SHF.R.U32.HI R2, RZ, 0x5, R4.reuse ;  /* 0x00000005ff027819 */ /* 0x101fe40000011604 */
[----:B------:R-:W-:-:S03]  /*0060*/  SHF.R.U32.HI R7, RZ, 0x7, R4 ;  /* 0x00000007ff077819 */ /* 0x000fc60000011604 */
[----:B------:R-:W0:Y:S04]  /*0070*/  SHFL.IDX PT, R5, R2, RZ, 0x1f ;  /* 0x00001fff02057589 */ /* 0x000e2800000e0000 */
[----:B------:R1:W2:Y:S01]  /*0080*/  SHFL.IDX PT, R10, R7, RZ, 0x1f ;  /* 0x00001fff070a7589 */ /* 0x0002a200000e0000 */
[----:B0-----:R-:W-:-:S13]  /*0090*/  ISETP.NE.OR P0, PT, R5, RZ, !P0 ;  /* 0x000000ff0500720c */ /* 0x001fda0004705670 */
[----:B-12---:R-:W-:Y:S05]  /*00a0*/  @P0 BRA `(.L_x_1) ;  /* 0x0000000000200947 */ /* 0x006fea0003800000 */
[----:B------:R-:W-:Y:S02]  /*00b0*/  ULDC.64 UR4, c[0x0][0x198] ;  /* 0x0000660000047ab9 */ /* 0x000fe40000000a00 */
[----:B------:R-:W-:Y:S02]  /*00c0*/  UIADD3 UR6, UP0, UR4, 0xf0, URZ ;  /* 0x000000f004067890 */ /* 0x000fe4000ff1e03f */
[----:B------:R-:W-:Y:S02]  /*00d0*/  UIADD3 UR4, UP1, UR4, 0x1f0, URZ ;  /* 0x000001f004047890 */ /* 0x000fe4000ff3e03f */
[----:B------:R-:W-:Y:S02]  /*00e0*/  UIADD3.X UR7, URZ, UR5, URZ, UP0, !UPT ;  /* 0x000000053f077290 */ /* 0x000fe400087fe43f */
[----:B------:R-:W-:-:S07]  /*00f0*/  UIADD3.X UR5, URZ, UR5, URZ, UP1, !UPT ;  /* 0x000000053f057290 */ /* 0x000fce0008ffe43f */
[----:B------:R0:W-:Y:S02]  /*0100*/  UTMACCTL.PF [UR6] ;  /* 0x00000000060079b9 */ /* 0x0001e40008040000 */
[----:B------:R0:W-:Y:S02]  /*0110*/  UTMACCTL.PF [UR4] ;  /* 0x00000000040079b9 */ /* 0x0001e40008040000 */
[----:B0-----:R-:W-:Y:S01]  /*0120*/  NOP ;  /* 0x0000000000007918 */ /* 0x001fe20000000000 */
.L_x_1:
[----:B------:R-:W-:Y:S05]  /*0130*/  BSYNC B0 ;  /* 0x0000000000007941 */ /* 0x000fea0003800000 */
.L_x_0:
[----:B------:R-:W0:Y:S01]  /*0140*/  SHFL.IDX PT, R8, R2, RZ, 0x1f ;  /* 0x00001fff02087589 */ /* 0x000e2200000e0000 */
[----:B------:R-:W-:-:S04]  /*0150*/  SHF.R.S32.HI R3, RZ, 0x1f, R4 ;  /* 0x0000001fff037819 */ /* 0x000fc80000011404 */
[----:B------:R-:W-:-:S04]  /*0160*/  LEA.HI R3, R3, R4, RZ, 0x7 ;  /* 0x0000000403037211 */ /* 0x000fc800078f38ff */
[----:B------:R-:W-:-:S05]  /*0170*/  LOP3.LUT R3, R3, 0xffffff80, RZ, 0xc0, !PT ;  /* 0xffffff8003037812 */ /* 0x000fca00078ec0ff */
[----:B------:R-:W-:Y:S01]  /*0180*/  IMAD.IADD R3, R4, 0x1, -R3 ;  /* 0x0000000104037824 */ /* 0x000fe200078e0a03 */
[----:B0-----:R-:W-:-:S13]  /*0190*/  ISETP.NE.AND P0, PT, R8, RZ, PT ;  /* 0x000000ff0800720c */ /* 0x001fda0003f05270 */
[----:B------:R-:W-:Y:S05]  /*01a0*/  @P0 BRA `(.L_x_2) ;  /* 0x0000000000b40947 */ /* 0x000fea0003800000 */
[----:B------:R-:W-:Y:S01]  /*01b0*/  ELECT P0, URZ, PT ;  /* 0x00000000003f782f */ /* 0x000fe20003800000 */
[----:B------:R-:W-:-:S12]  /*01c0*/  BSSY B0, `(.L_x_2) ;  /* 0x000002b000007945 */ /* 0x000fd80003800000 */
[----:B------:R-:W-:Y:S05]  /*01d0*/  @!P0 BRA `(.L_x_3) ;  /* 0x0000000000a48947 */ /* 0x000fea0003800000 */
[----:B------:R-:W0:Y:S01]  /*01e0*/  S2UR UR8, SR_CgaCtaId ;  /* 0x00000000000879c3 */ /* 0x000e220000008800 */
[----:B------:R-:W-:Y:S01]  /*01f0*/  UMOV UR4, 0x400 ;  /* 0x0000040000047882 */ /* 0x000fe20000000000 */
[----:B------:R-:W-:Y:S01]  /*0200*/  UMOV UR5, 0x1 ;  /* 0x0000000100057882 */ /* 0x000fe20000000000 */
[----:B------:R-:W-:Y:S02]  /*0210*/  UMOV UR6, 0x4 ;  /* 0x0000000400067882 */ /* 0x000fe40000000000 */
[----:B------:R-:W-:-:S04]  /*0220*/  UIADD3 UR6, -UR6, 0x100000, URZ ;  /* 0x0010000006067890 */ /* 0x000fc8000fffe13f */
[----:B------:R-:W-:Y:S02]  /*0230*/  USHF.L.U32 UR7, UR6, 0xb, URZ ;  /* 0x0000000b06077899 */ /* 0x000fe4000800063f */
[----:B------:R-:W-:Y:S02]  /*0240*/  USHF.L.U32 UR6, UR6, 0x1, URZ ;  /* 0x0000000106067899 */ /* 0x000fe4000800063f */
[----:B0-----:R-:W-:Y:S02]  /*0250*/  ULEA UR8, UR8, UR4, 0x18 ;  /* 0x0000000408087291 */ /* 0x001fe4000f8ec03f */
[----:B------:R-:W-:-:S04]  /*0260*/  UIADD3 UR4, -UR5, 0x100000, URZ ;  /* 0x0010000005047890 */ /* 0x000fc8000fffe13f */
[----:B------:R-:W-:Y:S02]  /*0270*/  USHF.L.U32 UR5, UR4, 0xb, URZ ;  /* 0x0000000b04057899 */ /* 0x000fe4000800063f */
[----:B------:R-:W-:Y:S01]  /*0280*/  USHF.L.U32 UR4, UR4, 0x1, URZ ;  /* 0x0000000104047899 */ /* 0x000fe2000800063f */
[----:B------:R-:W0:Y:S11]  /*0290*/  FENCE.VIEW.ASYNC.S ;  /* 0x00000000000073c6 */ /* 0x000e360000000000 */
[----:B0-----:R0:W1:Y:S01]  /*02a0*/  SYNCS.EXCH.64 URZ, [UR8], UR4 ;  /* 0x00000004083f75b2 */ /* 0x0010620008000100 */
[----:B------:R0:W2:Y:S01]  /*02b0*/  SYNCS.EXCH.64 URZ, [UR8+0x70], UR6 ;  /* 0x00007006083f75b2 */ /* 0x0000a20008000100 */
[----:B------:R0:W3:Y:S01]  /*02c0*/  SYNCS.EXCH.64 URZ, [UR8+0x8], UR4 ;  /* 0x00000804083f75b2 */ /* 0x0000e20008000100 */
[----:B------:R0:W4:Y:S01]  /*02d0*/  SYNCS.EXCH.64 URZ, [UR8+0x78], UR6 ;  /* 0x00007806083f75b2 */ /* 0x0001220008000100 */
[----:B------:R0:W0:Y:S01]  /*02e0*/  SYNCS.EXCH.64 URZ, [UR8+0x10], UR4 ;  /* 0x00001004083f75b2 */ /* 0x0000220008000100 */
        /* <DEDUP_REMOVED lines=23> */
[----:B-1234-:R-:W-:Y:S01]  /*0460*/  NOP ;  /* 0x0000000000007918 */ /* 0x01efe20000000000 */
.L_x_3:
[----:B0-----:R-:W-:Y:S05]  /*0470*/  BSYNC B0 ;  /* 0x0000000000007941 */ /* 0x001fea0003800000 */
.L_x_2:
[----:B------:R-:W0:Y:S01]  /*0480*/  S2UR UR12, SR_CTAID.X ;  /* 0x00000000000c79c3 */ /* 0x000e220000002500 */
[----:B------:R-:W-:Y:S01]  /*0490*/  SHF.R.S32.HI R0, RZ, 0x1f, R3 ;  /* 0x0000001fff007819 */ /* 0x000fe20000011403 */
[----:B------:R-:W1:Y:S01]  /*04a0*/  SHFL.IDX PT, R15, R2, RZ, 0x1f ;  /* 0x00001fff020f7589 */ /* 0x000e6200000e0000 */
[----:B------:R-:W-:Y:S02]  /*04b0*/  SHF.R.S32.HI R11, RZ, 0x1f, R8 ;  /* 0x0000001fff0b7819 */ /* 0x000fe40000011408 */
[----:B------:R-:W-:Y:S02]  /*04c0*/  ELECT P0, URZ, PT ;  /* 0x00000000003f782f */ /* 0x000fe40003800000 */
[----:B------:R-:W-:Y:S01]  /*04d0*/  LEA.HI R6, R0, R3, RZ, 0x3 ;  /* 0x0000000300067211 */ /* 0x000fe200078f18ff */
[----:B------:R2:W3:Y:S01]  /*04e0*/  SHFL.IDX PT, R13, R2, RZ, 0x1f ;  /* 0x00001fff020d7589 */ /* 0x0004e200000e0000 */
[----:B------:R-:W-:Y:S02]  /*04f0*/  LEA.HI R11, R11, R8, RZ, 0x2 ;  /* 0x000000080b0b7211 */ /* 0x000fe400078f10ff */
[----:B------:R-:W-:-:S02]  /*0500*/  ELECT P1, URZ, PT ;  /* 0x00000000003f782f */ /* 0x000fc40003820000 */
[--C-:B------:R-:W-:Y:S01]  /*0510*/  SHF.R.S32.HI R9, RZ, 0x3, R6.reuse ;  /* 0x00000003ff097819 */ /* 0x100fe20000011406 */
[----:B------:R-:W-:Y:S01]  /*0520*/  ULDC UR4, c[0x0][0x150] ;  /* 0x0000540000047ab9 */ /* 0x000fe20000000800 */
[----:B------:R-:W-:Y:S01]  /*0530*/  SHF.R.S32.HI R12, RZ, 0x1f, R6 ;  /* 0x0000001fff0c7819 */ /* 0x000fe20000011406 */
[----:B------:R-:W4:Y:S01]  /*0540*/  LDC R14, c[0x0][0x140] ;  /* 0x00005000ff0e7b82 */ /* 0x000f220000000800 */
[----:B------:R-:W5:Y:S01]  /*0550*/  S2R R6, SR_CTAID.Y ;  /* 0x0000000000067919 */ /* 0x000f620000002600 */
[----:B------:R-:W-:Y:S01]  /*0560*/  LOP3.LUT R11, R11, 0x3ffffffc, RZ, 0xc0, !PT ;  /* 0x3ffffffc0b0b7812 */ /* 0x000fe200078ec0ff */
[----:B------:R-:W-:Y:S01]  /*0570*/  UMOV UR11, 0x80 ;  /* 0x00000080000b7882 */ /* 0x000fe20000000000 */
[----:B------:R-:W-:Y:S01]  /*0580*/  LEA.HI R12, R12, R9, RZ, 0x2 ;  /* 0x000000090c0c7211 */ /* 0x000fe200078f10ff */
[----:B------:R-:W-:Y:S01]  /*0590*/  NOP ;  /* 0x0000000000007918 */ /* 0x000fe20000000000 */
[----:B--2---:R-:W-:Y:S01]  /*05a0*/  SHF.R.S32.HI R2, RZ, 0x1f, R5 ;  /* 0x0000001fff027819 */ /* 0x004fe20000011405 */
[----:B------:R-:W-:Y:S01]  /*05b0*/  IMAD.IADD R11, R8, 0x1, -R11 ;  /* 0x00000001080b7824 */ /* 0x000fe200078e0a0b */
[----:B------:R-:W-:Y:S01]  /*05c0*/  LOP3.LUT R12, R12, 0xfffffffc, RZ, 0xc0, !PT ;  /* 0xfffffffc0c0c7812 */ /* 0x000fe200078ec0ff */
[----:B------:R-:W2:Y:S01]  /*05d0*/  LDC R25, c[0x0][0x148] ;  /* 0x00005200ff197b82 */ /* 0x000ea20000000800 */
[----:B------:R-:W-:Y:S01]  /*05e0*/  LEA.HI R2, R2, R5, RZ, 0x2 ;  /* 0x0000000502027211 */ /* 0x000fe200078f10ff */
[----:B------:R-:W-:Y:S01]  /*05f0*/  NOP ;  /* 0x0000000000007918 */ /* 0x000fe20000000000 */
[C---:B------:R-:W-:Y:S01]  /*0600*/  VIADD R35, R10.reuse, 0xffffffff ;  /* 0xffffffff0a237836 */ /* 0x040fe20000000000 */
[----:B------:R-:W-:Y:S01]  /*0610*/  ISETP.NE.AND P3, PT, R10, RZ, PT ;  /* 0x000000ff0a00720c */ /* 0x000fe20003f65270 */
[----:B------:R-:W-:Y:S01]  /*0620*/  IMAD.IADD R12, R9, 0x1, -R12 ;  /* 0x00000001090c7824 */ /* 0x000fe200078e0a0c */
[----:B0-----:R-:W-:Y:S01]  /*0630*/  I2FP.F32.U32 R9, UR12 ;  /* 0x0000000c00097c45 */ /* 0x001fe20008201000 */
[----:B------:R-:W-:Y:S01]  /*0640*/  IMAD.MOV.U32 R57, RZ, RZ, 0x1 ;  /* 0x00000001ff397424 */ /* 0x000fe200078e00ff */
[----:B-1----:R-:W-:Y:S01]  /*0650*/  ISETP.NE.OR P0, PT, R15, RZ, !P0 ;  /* 0x000000ff0f00720c */ /* 0x002fe20004705670 */
[----:B------:R-:W-:Y:S01]  /*0660*/  IMAD R11, R11, 0x4, R12 ;  /* 0x000000040b0b7824 */ /* 0x000fe200078e020c */
[----:B---3--:R-:W-:Y:S01]  /*0670*/  ISETP.NE.OR P1, PT, R13, RZ, !P1 ;  /* 0x000000ff0d00720c */ /* 0x008fe20004f25670 */
[----:B------:R-:W-:Y:S01]  /*0680*/  FMUL R9, R9, UR4 ;  /* 0x0000000409097c20 */ /* 0x000fe20008400000 */
[----:B------:R-:W0:Y:S01]  /*0690*/  LDC R13, c[0x0][0x144] ;  /* 0x00005100ff0d7b82 */ /* 0x000e220000000800 */
[----:B------:R-:W-:Y:S01]  /*06a0*/  LOP3.LUT R2, R2, 0xfffffffc, RZ, 0xc0, !PT ;  /* 0xfffffffc02027812 */ /* 0x000fe200078ec0ff */
[----:B------:R-:W-:Y:S01]  /*06b0*/  ULDC UR4, c[0x0][0x154] ;  /* 0x0000550000047ab9 */ /* 0x000fe20000000800 */
[----:B------:R-:W-:Y:S01]  /*06c0*/  SHF.R.S32.HI R8, RZ, 0x1f, R11 ;  /* 0x0000001fff087819 */ /* 0x000fe2000001140b */
[----:B------:R-:W-:Y:S01]  /*06d0*/  IMAD.SHL.U32 R56, R11, 0x4, RZ ;  /* 0x000000040b387824 */ /* 0x000fe200078e00ff */
[----:B------:R-:W1:Y:S01]  /*06e0*/  F2I.U32.TRUNC.NTZ R9, R9 ;  /* 0x0000000900097305 */ /* 0x000e62000020f000 */
[----:B------:R-:W-:Y:S01]  /*06f0*/  IMAD.IADD R5, R5, 0x1, -R2 ;  /* 0x0000000105057824 */ /* 0x000fe200078e0a02 */
[----:B------:R-:W-:-:S02]  /*0700*/  LEA.HI R8, R8, R11, RZ, 0x2 ;  /* 0x0000000b08087211 */ /* 0x000fc400078f10ff */
[----:B------:R-:W-:Y:S01]  /*0710*/  VOTEU.ALL UP2, P0 ;  /* 0x00000000003f7886 */ /* 0x000fe20000040000 */
[----:B------:R-:W-:Y:S01]  /*0720*/  LOP3.LUT R56, R11, 0xc, R56, 0x78, !PT ;  /* 0x0000000c0b387812 */ /* 0x000fe200078e7838 */
[----:B------:R-:W-:Y:S01]  /*0730*/  VOTEU.ALL UP3, P1 ;  /* 0x00000000003f7886 */ /* 0x000fe20000860000 */
[----:B-----5:R-:W-:Y:S01]  /*0740*/  I2FP.F32.U32 R2, R6 ;  /* 0x0000000600027245 */ /* 0x020fe20000201000 */
[----:B------:R-:W-:Y:S01]  /*0750*/  VOTEU.ALL UP4, P1 ;  /* 0x00000000003f7886 */ /* 0x000fe20000880000 */
[----:B------:R-:W3:Y:S01]  /*0760*/  @!UP2 S2UR UR7, SR_CgaCtaId ;  /* 0x000000000007a9c3 */ /* 0x000ee20000008800 */
[----:B------:R-:W-:Y:S01]  /*0770*/  LOP3.LUT R8, R8, 0xfffffffc, RZ, 0xc0, !PT ;  /* 0xfffffffc08087812 */ /* 0x000fe200078ec0ff */
[----:B------:R-:W-:Y:S01]  /*0780*/  @!UP2 UMOV UR6, 0x400 ;  /* 0x000004000006a882 */ /* 0x000fe20000000000 */
[----:B------:R-:W-:Y:S01]  /*0790*/  FMUL R2, R2, UR4 ;  /* 0x0000000402027c20 */ /* 0x000fe20008400000 */
[----:B------:R-:W-:Y:S01]  /*07a0*/  UMOV UR4, 0x20 ;  /* 0x0000002000047882 */ /* 0x000fe20000000000 */
[----:B------:R-:W-:Y:S01]  /*07b0*/  @!UP3 UMOV UR9, 0x400 ;  /* 0x000004000009b882 */ /* 0x000fe20000000000 */
[----:B-1----:R-:W-:Y:S01]  /*07c0*/  IMAD.MOV R12, RZ, RZ, -R9 ;  /* 0x000000ffff0c7224 */ /* 0x002fe200078e0a09 */
[----:B------:R-:W-:-:S04]  /*07d0*/  @!UP2 UIADD3 UR4, -UR4, 0x100000, URZ ;  /* 0x001000000404a890 */ /* 0x000fc8000fffe13f */
[----:B------:R-:W-:Y:S02]  /*07e0*/  @!UP2 USHF.L.U32 UR5, UR4, 0xb, URZ ;  /* 0x0000000b0405a899 */ /* 0x000fe4000800063f */
[----:B------:R-:W-:Y:S01]  /*07f0*/  @!UP2 USHF.L.U32 UR4, UR4, 0x1, URZ ;  /* 0x000000010404a899 */ /* 0x000fe2000800063f */
[----:B------:R-:W1:Y:S01]  /*0800*/  @!UP3 S2UR UR10, SR_CgaCtaId ;  /* 0x00000000000ab9c3 */ /* 0x000e620000008800 */
[----:B------:R-:W-:Y:S01]  /*0810*/  IMAD.IADD R8, R11, 0x1, -R8 ;  /* 0x000000010b087824 */ /* 0x000fe200078e0a08 */
[----:B------:R-:W5:Y:S01]  /*0820*/  F2I.U32.TRUNC.NTZ R2, R2 ;  /* 0x0000000200027305 */ /* 0x000f62000020f000 */
[----:B0-----:R-:W-:Y:S01]  /*0830*/  IMAD R21, R13, R12, UR12 ;  /* 0x0000000c0d157e24 */ /* 0x001fe2000f8e020c */
[----:B------:R-:W-:Y:S01]  /*0840*/  VOTEU.ALL UP5, P1 ;  /* 0x00000000003f7886 */ /* 0x000fe200008a0000 */
[----:B----4-:R-:W-:Y:S01]  /*0850*/  ISETP.EQ.U32.AND P2, PT, R14, 0x1, PT ;  /* 0x000000010e00780c */ /* 0x010fe20003f42070 */
[----:B------:R-:W-:Y:S01]  /*0860*/  VOTEU.ALL UP0, P0 ;  /* 0x00000000003f7886 */ /* 0x000fe20000000000 */
[----:B------:R-:W-:Y:S01]  /*0870*/  VOTEU.ALL UP1, P0 ;  /* 0x00000000003f7886 */ /* 0x000fe20000020000 */
[----:B------:R-:W-:Y:S01]  /*0880*/  ISETP.NE.AND P4, PT, R8, R21, PT ;  /* 0x000000150800720c */ /* 0x000fe20003f85270 */
[----:B------:R0:W4:Y:S01]  /*0890*/  SHFL.IDX PT, R14, R7, RZ, 0x1f ;  /* 0x00001fff070e7589 */ /* 0x00012200000e0000 */
[----:B------:R-:W-:-:S02]  /*08a0*/  LOP3.LUT P0, RZ, R3, 0x7, RZ, 0xc0, !PT ;  /* 0x0000000703ff7812 */ /* 0x000fc4000780c0ff */
[----:B------:R-:W-:Y:S02]  /*08b0*/  ISETP.GE.U32.AND P6, PT, R35, 0x2, PT ;  /* 0x000000022300780c */ /* 0x000fe40003fc6070 */
[----:B------:R-:W-:Y:S01]  /*08c0*/  ISETP.LT.U32.AND P0, PT, R56, 0x4, !P0 ;  /* 0x000000043800780c */ /* 0x000fe20004701070 */
[----:B---3--:R-:W-:Y:S01]  /*08d0*/  @!UP2 ULEA UR8, UR7, UR6, 0x18 ;  /* 0x000000060708a291 */ /* 0x008fe2000f8ec03f */
[----:B-----5:R-:W-:Y:S01]  /*08e0*/  IMAD.MOV R20, RZ, RZ, -R2 ;  /* 0x000000ffff147224 */ /* 0x020fe200078e0a02 */
[----:B------:R-:W-:-:S04]  /*08f0*/  @!UP3 UIADD3 UR6, -UR11, 0x100000, URZ ;  /* 0x001000000b06b890 */ /* 0x000fc8000fffe13f */
[----:B------:R-:W-:Y:S02]  /*0900*/  @!UP3 USHF.L.U32 UR7, UR6, 0xb, URZ ;  /* 0x0000000b0607b899 */ /* 0x000fe4000800063f */
[----:B------:R-:W-:Y:S01]  /*0910*/  @!UP3 USHF.L.U32 UR6, UR6, 0x1, URZ ;  /* 0x000000010606b899 */ /* 0x000fe2000800063f */
[----:B------:R-:W-:Y:S01]  /*0920*/  VOTEU.ALL UP2, P1 ;  /* 0x00000000003f7886 */ /* 0x000fe20000840000 */
[----:B------:R-:W-:Y:S01]  /*0930*/  @P4 SHF.R.S32.HI R9, RZ, 0x1f, R56 ;  /* 0x0000001fff094819 */ /* 0x000fe20000011438 */
[----:B--2---:R-:W-:Y:S01]  /*0940*/  IMAD R2, R25, R20, R6 ;  /* 0x0000001419027224 */ /* 0x004fe200078e0206 */
[----:B-1----:R-:W-:Y:S02]  /*0950*/  @!UP3 ULEA UR9, UR10, UR9, 0x18 ;  /* 0x000000090a09b291 */ /* 0x002fe4000f8ec03f */
[----:B------:R-:W-:Y:S01]  /*0960*/  @P4 LEA.HI R9, R9, R56, RZ, 0x2 ;  /* 0x0000003809094211 */ /* 0x000fe200078f10ff */
[----:B------:R-:W-:Y:S01]  /*0970*/  VOTEU.ALL UP3, P1 ;  /* 0x00000000003f7886 */ /* 0x000fe20000860000 */
[----:B------:R-:W-:Y:S01]  /*0980*/  ISETP.NE.AND P1, PT, R5, 0x3, PT ;  /* 0x000000030500780c */ /* 0x000fe20003f25270 */
[----:B------:R-:W1:Y:S02]  /*0990*/  FENCE.VIEW.ASYNC.S ;  /* 0x00000000000073c6 */ /* 0x000e640000000000 */
[----:B-1----:R0:W1:Y:S01]  /*09a0*/  @!UP0 SYNCS.EXCH.64 URZ, [UR8+0x110], UR4 ;  /* 0x00011004083f85b2 */ /* 0x0020620008000100 */
[----:B------:R-:W-:-:S02]  /*09b0*/  @P4 SHF.R.S32.HI R9, RZ, 0x2, R9 ;  /* 0x00000002ff094819 */ /* 0x000fc40000011409 */
[----:B------:R-:W-:Y:S02]  /*09c0*/  ISETP.EQ.OR P1, PT, R5, RZ, !P1 ;  /* 0x000000ff0500720c */ /* 0x000fe40004f22670 */
[----:B------:R-:W-:Y:S02]  /*09d0*/  @P4 ISETP.NE.AND P5, PT, R9, R2, PT ;  /* 0x000000020900420c */ /* 0x000fe40003fa5270 */
[----:B------:R-:W-:Y:S02]  /*09e0*/  ISETP.EQ.AND P1, PT, R10, RZ, P1 ;  /* 0x000000ff0a00720c */ /* 0x000fe40000f22270 */
[----:B------:R-:W-:Y:S02]  /*09f0*/  SEL R2, RZ, 0x1, !P0 ;  /* 0x00000001ff027807 */ /* 0x000fe40004000000 */
[----:B------:R-:W-:Y:S02]  /*0a00*/  @P4 SEL R57, RZ, 0x1, P5 ;  /* 0x00000001ff394807 */ /* 0x000fe40002800000 */
[----:B------:R-:W-:-:S02]  /*0a10*/  SEL R16, RZ, 0x1, !P1 ;  /* 0x00000001ff107807 */ /* 0x000fc40004800000 */
[----:B------:R-:W-:Y:S01]  /*0a20*/  LOP3.LUT R57, R57, R2, RZ, 0xc0, !PT ;  /* 0x0000000239397212 */ /* 0x000fe200078ec0ff */
[----:B------:R0:W2:Y:S01]  /*0a30*/  @!UP1 SYNCS.EXCH.64 URZ, [UR8+0x118], UR4 ;  /* 0x00011804083f95b2 */ /* 0x0000a20008000100 */
[----:B------:R-:W-:Y:S01]  /*0a40*/  NOP ;  /* 0x0000000000007918 */ /* 0x000fe20000000000 */
[----:B------:R-:W-:Y:S01]  /*0a50*/  SEL R16, R16, 0x2, P6 ;  /* 0x0000000210107807 */ /* 0x000fe20003000000 */
[----:B------:R0:W3:Y:S01]  /*0a60*/  @!UP2 SYNCS.EXCH.64 URZ, [UR9+0xf0], UR6 ;  /* 0x0000f006093fa5b2 */ /* 0x0000e20008000100 */
[----:B------:R0:W0:Y:S01]  /*0a70*/  @!UP3 SYNCS.EXCH.64 URZ, [UR9+0xf8], UR6 ;  /* 0x0000f806093fb5b2 */ /* 0x0000220008000100 */
[----:B------:R0:W0:Y:S01]  /*0a80*/  @!UP4 SYNCS.EXCH.64 URZ, [UR9+0x100], UR6 ;  /* 0x00010006093fc5b2 */ /* 0x0000220008000100 */
[----:B------:R0:W0:Y:S01]  /*0a90*/  @!UP5 SYNCS.EXCH.64 URZ, [UR9+0x108], UR6 ;  /* 0x00010806093fd5b2 */ /* 0x0000220008000100 */
[----:B------:R-:W-:Y:S01]  /*0aa0*/  NOP ;  /* 0x0000000000007918 */ /* 0x000fe20000000000 */
[----:B-1--4-:R-:W-:Y:S05]  /*0ab0*/  @!P2 BRA `(.L_x_4) ;  /* 0x000000000008a947 */ /* 0x012fea0003800000 */
[----:B0-23--:R-:W-:Y:S01]  /*0ac0*/  UCGABAR_ARV ;  /* 0x00000000000079c7 */ /* 0x00dfe20008000000 */
[----:B------:R-:W-:Y:S05]  /*0ad0*/  BRA `(.L_x_5) ;  /* 0x0000000000047947 */ /* 0x000fea0003800000 */
.L_x_4:
[----:B0-23--:R-:W-:Y:S01]  /*0ae0*/  NOP ;  /* 0x0000000000007918 */ /* 0x00dfe20000000000 */
.L_x_5:
[----:B------:R-:W-:Y:S01]  /*0af0*/  ULDC.64 UR4, c[0x0][0x598] ;  /* 0x0001660000047ab9 */ /* 0x000fe20000000a00 */
[----:B------:R-:W-:Y:S01]  /*0b00*/  ULDC.64 UR36, c[0x0][0x208] ;  /* 0x0000820000247ab9 */ /* 0x000fe20000000a00 */
[----:B------:R-:W-:-:S04]  /*0b10*/  ISETP.NE.U32.AND P0, PT, RZ, UR4, PT ;  /* 0x00000004ff007c0c */ /* 0x000fc8000bf05070 */
[----:B------:R-:W-:-:S13]  /*0b20*/  ISETP.NE.AND.EX P0, PT, RZ, UR5, PT, P0 ;  /* 0x00000005ff007c0c */ /* 0x000fda000bf05300 */
[----:B------:R-:W-:Y:S05]  /*0b30*/  @!P0 BRA `(.L_x_6) ;  /* 0x00000000001c8947 */ /* 0x000fea0003800000 */
[----:B------:R-:W0:Y:S02]  /*0b40*/  LDC.64 R8, c[0x0][0x598] ;  /* 0x00016600ff087b82 */ /* 0x000e240000000a00 */
[----:B0-----:R-:W2:Y:S02]  /*0b50*/  LDG.E.64 R8, desc[UR36][R8.64] ;  /* 0x0000002408087981 */ /* 0x001ea4000c1e1b00 */
[----:B--2---:R-:W-:-:S04]  /*0b60*/  ISETP.NE.U32.AND P0, PT, R8, RZ, PT ;  /* 0x000000ff0800720c */ /* 0x004fc80003f05070 */
[----:B------:R-:W-:-:S13]  /*0b70*/  ISETP.NE.AND.EX P0, PT, R9, RZ, PT, P0 ;  /* 0x000000ff0900720c */ /* 0x000fda0003f05300 */
[----:B------:R-:W-:Y:S05]  /*0b80*/  @!P0 BRA `(.L_x_6) ;  /* 0x0000000000088947 */ /* 0x000fea0003800000 */
[----:B------:R0:W5:Y:S01]  /*0b90*/  LD.E R58, desc[UR36][R8.64] ;  /* 0x00000024083a7980 */ /* 0x000162000c101900 */
[----:B------:R-:W-:Y:S05]  /*0ba0*/  BRA `(.L_x_7) ;  /* 0x0000000000247947 */ /* 0x000fea0003800000 */
.L_x_6:
[----:B------:R-:W-:Y:S02]  /*0bb0*/  ULDC.64 UR4, c[0x0][0x588] ;  /* 0x0001620000047ab9 */ /* 0x000fe40000000a00 */
[----:B------:R-:W-:-:S04]  /*0bc0*/  ISETP.NE.U32.AND P0, PT, RZ, UR4, PT ;  /* 0x00000004ff007c0c */ /* 0x000fc8000bf05070 */
[----:B------:R-:W-:-:S13]  /*0bd0*/  ISETP.NE.AND.EX P0, PT, RZ, UR5, PT, P0 ;  /* 0x00000005ff007c0c */ /* 0x000fda000bf05300 */
[----:B------:R-:W-:Y:S05]  /*0be0*/  @!P0 BRA `(.L_x_8) ;  /* 0x00000000000c8947 */ /* 0x000fea0003800000 */
[----:B------:R-:W0:Y:S02]  /*0bf0*/  LDC.64 R58, c[0x0][0x588] ;  /* 0x00016200ff3a7b82 */ /* 0x000e240000000a00 */
[----:B0-----:R1:W5:Y:S01]  /*0c00*/  LDG.E R58, desc[UR36][R58.64] ;  /* 0x000000243a3a7981 */ /* 0x001362000c1e1900 */
[----:B------:R-:W-:Y:S05]  /*0c10*/  BRA `(.L_x_7) ;  /* 0x0000000000087947 */ /* 0x000fea0003800000 */
.L_x_8:
[----:B------:R-:W-:Y:S02]  /*0c20*/  ULDC UR4, c[0x0][0x580] ;  /* 0x0001600000047ab9 */ /* 0x000fe40000000800 */
[----:B------:R-:W-:-:S07]  /*0c30*/  IMAD.U32 R58, RZ, RZ, UR4 ;  /* 0x00000004ff3a7e24 */ /* 0x000fce000f8e00ff */
.L_x_7:
[----:B------:R-:W-:Y:S02]  /*0c40*/  ULDC.64 UR4, c[0x0][0x5a0] ;  /* 0x0001680000047ab9 */ /* 0x000fe40000000a00 */
[----:B------:R-:W-:-:S04]  /*0c50*/  ISETP.NE.U32.AND P0, PT, RZ, UR4, PT ;  /* 0x00000004ff007c0c */ /* 0x000fc8000bf05070 */
[----:B------:R-:W-:-:S13]  /*0c60*/  ISETP.NE.AND.EX P0, PT, RZ, UR5, PT, P0 ;  /* 0x00000005ff007c0c */ /* 0x000fda000bf05300 */
[----:B------:R-:W-:Y:S05]  /*0c70*/  @!P0 BRA `(.L_x_9) ;  /* 0x00000000001c8947 */ /* 0x000fea0003800000 */
[----:B0-----:R-:W0:Y:S02]  /*0c80*/  LDC.64 R8, c[0x0][0x5a0] ;  /* 0x00016800ff087b82 */ /* 0x001e240000000a00 */
[----:B0-----:R-:W2:Y:S02]  /*0c90*/  LDG.E.64 R8, desc[UR36][R8.64] ;  /* 0x0000002408087981 */ /* 0x001ea4000c1e1b00 */
[----:B--2---:R-:W-:-:S04]  /*0ca0*/  ISETP.NE.U32.AND P0, PT, R8, RZ, PT ;  /* 0x000000ff0800720c */ /* 0x004fc80003f05070 */
[----:B------:R-:W-:-:S13]  /*0cb0*/  ISETP.NE.AND.EX P0, PT, R9, RZ, PT, P0 ;  /* 0x000000ff0900720c */ /* 0x000fda0003f05300 */
[----:B------:R-:W-:Y:S05]  /*0cc0*/  @!P0 BRA `(.L_x_9) ;  /* 0x0000000000088947 */ /* 0x000fea0003800000 */
[----:B-1----:R0:W5:Y:S01]  /*0cd0*/  LD.E R59, desc[UR36][R8.64] ;  /* 0x00000024083b7980 */ /* 0x002162000c101900 */
[----:B------:R-:W-:Y:S05]  /*0ce0*/  BRA `(.L_x_10) ;  /* 0x0000000000247947 */ /* 0x000fea0003800000 */
.L_x_9:
[----:B------:R-:W-:Y:S02]  /*0cf0*/  ULDC.64 UR4, c[0x0][0x590] ;  /* 0x0001640000047ab9 */ /* 0x000fe40000000a00 */
[----:B------:R-:W-:-:S04]  /*0d00*/  ISETP.NE.U32.AND P0, PT, RZ, UR4, PT ;  /* 0x00000004ff007c0c */ /* 0x000fc8000bf05070 */
[----:B------:R-:W-:-:S13]  /*0d10*/  ISETP.NE.AND.EX P0, PT, RZ, UR5, PT, P0 ;  /* 0x00000005ff007c0c */ /* 0x000fda000bf05300 */
[----:B------:R-:W-:Y:S05]  /*0d20*/  @!P0 BRA `(.L_x_11) ;  /* 0x00000000000c8947 */ /* 0x000fea0003800000 */
[----:B0-----:R-:W1:Y:S02]  /*0d30*/  LDC.64 R8, c[0x0][0x590] ;  /* 0x00016400ff087b82 */ /* 0x001e640000000a00 */
[----:B-1----:R1:W5:Y:S01]  /*0d40*/  LDG.E R59, desc[UR36][R8.64] ;  /* 0x00000024083b7981 */ /* 0x002362000c1e1900 */
[----:B------:R-:W-:Y:S05]  /*0d50*/  BRA `(.L_x_10) ;  /* 0x0000000000087947 */ /* 0x000fea0003800000 */
.L_x_11:
[----:B------:R-:W-:Y:S02]  /*0d60*/  ULDC UR4, c[0x0][0x584] ;  /* 0x0001610000047ab9 */ /* 0x000fe40000000800 */
[----:B-1----:R-:W-:-:S07]  /*0d70*/  IMAD.U32 R59, RZ, RZ, UR4 ;  /* 0x00000004ff3b7e24 */ /* 0x002fce000f8e00ff */
.L_x_10:
[----:B------:R-:W2:Y:S01]  /*0d80*/  LDC R2, c[0x0][0x65c] ;  /* 0x00019700ff027b82 */ /* 0x000ea20000000800 */
[----:B------:R-:W-:Y:S01]  /*0d90*/  ULDC UR6, c[0x0][0x28c] ;  /* 0x0000a30000067ab9 */ /* 0x000fe20000000800 */
[----:B------:R-:W-:Y:S01]  /*0da0*/  ISETP.NE.AND P0, PT, R10, 0x2, PT ;  /* 0x000000020a00780c */ /* 0x000fe20003f05270 */
[----:B------:R-:W-:Y:S01]  /*0db0*/  UIADD3 UR6, UR6, 0x7f, URZ ;  /* 0x0000007f06067890 */ /* 0x000fe2000fffe03f */
[----:B01----:R-:W-:Y:S01]  /*0dc0*/  IMAD.U32 R8, RZ, RZ, UR12 ;  /* 0x0000000cff087e24 */ /* 0x003fe2000f8e00ff */
[----:B------:R-:W-:Y:S01]  /*0dd0*/  UMOV UR38, URZ ;  /* 0x0000003f00267c82 */ /* 0x000fe20008000000 */
[----:B------:R-:W-:Y:S01]  /*0de0*/  IMAD.MOV.U32 R9, RZ, RZ, RZ ;  /* 0x000000ffff097224 */ /* 0x000fe200078e00ff */
[----:B------:R-:W-:Y:S01]  /*0df0*/  USHF.R.S32.HI UR7, URZ, 0x1f, UR6 ;  /* 0x0000001f3f077899 */ /* 0x000fe20008011406 */
[----:B------:R-:W-:Y:S01]  /*0e00*/  UMOV UR39, URZ ;  /* 0x0000003f00277c82 */ /* 0x000fe20008000000 */
[----:B------:R-:W-:Y:S02]  /*0e10*/  ULDC.64 UR8, c[0x0][0x650] ;  /* 0x0001940000087ab9 */ /* 0x000fe40000000a00 */
[----:B------:R-:W-:-:S04]  /*0e20*/  ULEA.HI UR7, UR7, UR6, URZ, 0x7 ;  /* 0x0000000607077291 */ /* 0x000fc8000f8f383f */
[----:B------:R-:W-:Y:S01]  /*0e30*/  USHF.R.S32.HI UR40, URZ, 0x7, UR7 ;  /* 0x000000073f287899 */ /* 0x000fe20008011407 */
[----:B--2---:R-:W-:-:S13]  /*0e40*/  ISETP.NE.AND P1, PT, R2, 0x1, PT ;  /* 0x000000010200780c */ /* 0x004fda0003f25270 */
[----:B------:R-:W0:Y:S01]  /*0e50*/  @P1 LDC R19, c[0x0][0x10] ;  /* 0x00000400ff131b82 */ /* 0x000e220000000800 */
[----:B------:R-:W-:Y:S02]  /*0e60*/  @P1 IMAD.MOV.U32 R7, RZ, RZ, RZ ;  /* 0x000000ffff071224 */ /* 0x000fe400078e00ff */
[----:B------:R-:W-:-:S05]  /*0e70*/  @P1 IMAD.MOV.U32 R17, RZ, RZ, RZ ;  /* 0x000000ffff111224 */ /* 0x000fca00078e00ff */
[----:B------:R-:W1:Y:S01]  /*0e80*/  @!P1 LDC R11, c[0x0][0xc] ;  /* 0x00000300ff0b9b82 */ /* 0x000e620000000800 */
[----:B------:R-:W-:Y:S01]  /*0e90*/  ULDC UR4, c[0x0][0xc] ;  /* 0x0000030000047ab9 */ /* 0x000fe20000000800 */
[----:B------:R-:W-:Y:S02]  /*0ea0*/  ULDC UR5, c[0x0][0x10] ;  /* 0x0000040000057ab9 */ /* 0x000fe40000000800 */
[----:B------:R-:W-:-:S04]  /*0eb0*/  UIMAD.WIDE.U32 UR4, UR4, UR5, URZ ;  /* 0x00000005040472a5 */ /* 0x000fc8000f8e003f */
[----:B------:R-:W2:Y:S01]  /*0ec0*/  LDC R2, c[0x0][0x14] ;  /* 0x00000500ff027b82 */ /* 0x000ea20000000800 */
[----:B0-----:R-:W-:-:S04]  /*0ed0*/  @P1 IMAD.WIDE.U32 R18, R19, UR12, R6 ;  /* 0x0000000c13121c25 */ /* 0x001fc8000f8e0006 */
[----:B------:R-:W-:Y:S02]  /*0ee0*/  @P1 IMAD.IADD R17, R19, 0x1, R17 ;  /* 0x0000000113111824 */ /* 0x000fe400078e0211 */
[----:B-1----:R-:W-:-:S04]  /*0ef0*/  @!P1 IMAD.WIDE.U32 R8, R6, R11, R8 ;  /* 0x0000000b06089225 */ /* 0x002fc800078e0008 */
[----:B------:R-:W-:Y:S02]  /*0f00*/  @!P1 IMAD.MOV.U32 R18, RZ, RZ, R8 ;  /* 0x000000ffff129224 */ /* 0x000fe400078e0008 */
[----:B------:R-:W-:Y:S02]  /*0f10*/  @!P1 IMAD.MOV.U32 R17, RZ, RZ, R9 ;  /* 0x000000ffff119224 */ /* 0x000fe400078e0009 */
[----:B--2---:R-:W-:-:S04]  /*0f20*/  IMAD.WIDE.U32 R12, R2, UR4, RZ ;  /* 0x00000004020c7c25 */ /* 0x004fc8000f8e00ff */
[----:B------:R-:W-:Y:S01]  /*0f30*/  IMAD R23, R2, UR5, RZ ;  /* 0x0000000502177c24 */ /* 0x000fe2000f8e02ff */
[----:B------:R0:W-:Y:S03]  /*0f40*/  STL.64 [R1], R12 ;  /* 0x0000000c01007387 */ /* 0x0001e60000100a00 */
[----:B------:R-:W-:Y:S01]  /*0f50*/  IMAD.IADD R23, R13, 0x1, R23 ;  /* 0x000000010d177824 */ /* 0x000fe200078e0217 */
[----:B------:R-:W-:Y:S06]  /*0f60*/  @P0 BRA `(.L_x_12) ;  /* 0x0000000000240947 */ /* 0x000fec0003800000 */
[----:B------:R-:W-:Y:S01]  /*0f70*/  USHF.R.U32.HI UR4, URZ, 0x1, UR40 ;  /* 0x000000013f047899 */ /* 0x000fe20008011628 */
[----:B------:R-:W-:Y:S01]  /*0f80*/  IADD3 R18, P0, R18, R12, RZ ;  /* 0x0000000c12127210 */ /* 0x000fe20007f1e0ff */
[----:B------:R-:W-:Y:S02]  /*0f90*/  UISETP.GE.U32.AND UP0, UPT, UR40, 0xe, UPT ;  /* 0x0000000e2800788c */ /* 0x000fe4000bf06070 */
[----:B------:R-:W-:Y:S02]  /*0fa0*/  UIMAD.WIDE.U32 UR4, UR4, -0x6db6db6d, URZ ;  /* 0x92492493040478a5 */ /* 0x000fe4000f8e003f */
[----:B------:R-:W-:Y:S01]  /*0fb0*/  IMAD.X R17, R23, 0x1, R17, P0 ;  /* 0x0000000117117824 */ /* 0x000fe200000e0611 */
[----:B------:R-:W-:Y:S01]  /*0fc0*/  UMOV UR39, URZ ;  /* 0x0000003f00277c82 */ /* 0x000fe20008000000 */
[----:B------:R-:W-:-:S04]  /*0fd0*/  USHF.R.U32.HI UR4, URZ, 0x2, UR5 ;  /* 0x000000023f047899 */ /* 0x000fc80008011605 */
[----:B------:R-:W-:Y:S02]  /*0fe0*/  UIMAD UR38, UR4, -0xe, UR40 ;  /* 0xfffffff2042678a4 */ /* 0x000fe4000f8e0228 */
[----:B------:R-:W-:-:S12]  /*0ff0*/  @UP0 ULOP3.LUT UR39, UR4, 0x1, URZ, 0xc0, !UPT ;  /* 0x0000000104270892 */ /* 0x000fd8000f8ec03f */
.L_x_12:
[----:B------:R-:W-:Y:S01]  /*1000*/  ISETP.GE.U32.AND P0, PT, R18, UR8, PT ;  /* 0x0000000812007c0c */ /* 0x000fe2000bf06070 */
[----:B------:R-:W-:Y:S01]  /*1010*/  IMAD.MOV.U32 R19, RZ, RZ, -0x1 ;  /* 0xffffffffff137424 */ /* 0x000fe200078e00ff */
[----:B------:R-:W-:Y:S01]  /*1020*/  PRMT R8, RZ, 0x7610, R8 ;  /* 0x00007610ff087816 */ /* 0x000fe20000000008 */
[----:B------:R-:W-:Y:S01]  /*1030*/  IMAD.MOV.U32 R22, RZ, RZ, -0x1 ;  /* 0xffffffffff167424 */ /* 0x000fe200078e00ff */
[----:B------:R-:W-:Y:S01]  /*1040*/  ISETP.GE.U32.AND.EX P0, PT, R17, UR9, PT, P0 ;  /* 0x0000000911007c0c */ /* 0x000fe2000bf06100 */
[----:B------:R-:W-:-:S12]  /*1050*/  IMAD.MOV.U32 R2, RZ, RZ, -0x1 ;  /* 0xffffffffff027424 */ /* 0x000fd800078e00ff */
[----:B------:R-:W-:Y:S05]  /*1060*/  @P0 BRA `(.L_x_13) ;  /* 0x00000004002c0947 */ /* 0x000fea0003800000 */
[----:B------:R-:W1:Y:S01]  /*1070*/  LDC.64 R26, c[0x0][0x628] ;  /* 0x00018a00ff1a7b82 */ /* 0x000e620000000a00 */
[----:B------:R-:W-:Y:S02]  /*1080*/  IMAD.MOV.U32 R8, RZ, RZ, R18 ;  /* 0x000000ffff087224 */ /* 0x000fe400078e0012 */
[----:B------:R-:W-:-:S05]  /*1090*/  IMAD.MOV.U32 R9, RZ, RZ, R17 ;  /* 0x000000ffff097224 */ /* 0x000fca00078e0011 */
[----:B------:R-:W2:Y:S08]  /*10a0*/  LDC R2, c[0x0][0x630] ;  /* 0x00018c00ff027b82 */ /* 0x000eb00000000800 */
[----:B------:R-:W3:Y:S01]  /*10b0*/  LDC.64 R28, c[0x0][0x620] ;  /* 0x00018800ff1c7b82 */ /* 0x000ee20000000a00 */
[----:B-1----:R-:W-:-:S04]  /*10c0*/  ISETP.NE.U32.AND P0, PT, R26, RZ, PT ;  /* 0x000000ff1a00720c */ /* 0x002fc80003f05070 */
[----:B------:R-:W-:-:S13]  /*10d0*/  ISETP.NE.AND.EX P0, PT, R27, RZ, PT, P0 ;  /* 0x000000ff1b00720c */ /* 0x000fda0003f05300 */
[----:B--23--:R-:W-:Y:S05]  /*10e0*/  @!P0 BRA `(.L_x_14) ;  /* 0x0000000000288947 */ /* 0x00cfea0003800000 */
[----:B0-----:R-:W0:Y:S02]  /*10f0*/  LDC R13, c[0x0][0x634] ;  /* 0x00018d00ff0d7b82 */ /* 0x001e240000000800 */
[----:B0-----:R-:W-:-:S05]  /*1100*/  IADD3 R13, P0, R18, R13, RZ ;  /* 0x0000000d120d7210 */ /* 0x001fca0007f1e0ff */
[----:B------:R-:W-:-:S04]  /*1110*/  IMAD.X R15, RZ, RZ, R17, P0 ;  /* 0x000000ffff0f7224 */ /* 0x000fc800000e0611 */
[----:B------:R-:W-:-:S04]  /*1120*/  IMAD.WIDE.U32 R8, R15, R26, RZ ;  /* 0x0000001a0f087225 */ /* 0x000fc800078e00ff */
[----:B------:R-:W-:-:S04]  /*1130*/  IMAD.WIDE.U32 R10, P0, R13, R27, R8 ;  /* 0x0000001b0d0a7225 */ /* 0x000fc80007800008 */
[----:B------:R-:W-:-:S04]  /*1140*/  IMAD.WIDE.U32 R8, R13, R26, RZ ;  /* 0x0000001a0d087225 */ /* 0x000fc800078e00ff */
[----:B------:R-:W-:Y:S01]  /*1150*/  IMAD.X R13, RZ, RZ, RZ, P0 ;  /* 0x000000ffff0d7224 */ /* 0x000fe200000e06ff */
[----:B------:R-:W-:Y:S01]  /*1160*/  IADD3 RZ, P0, R9, R10, RZ ;  /* 0x0000000a09ff7210 */ /* 0x000fe20007f1e0ff */
[----:B------:R-:W-:-:S04]  /*1170*/  IMAD.MOV.U32 R12, RZ, RZ, R11 ;  /* 0x000000ffff0c7224 */ /* 0x000fc800078e000b */
[----:B------:R-:W-:-:S08]  /*1180*/  IMAD.WIDE.U32.X R8, R15, R27, R12, P0 ;  /* 0x0000001b0f087225 */ /* 0x000fd000000e040c */
.L_x_14:
[----:B------:R-:W1:Y:S01]  /*1190*/  LDC.64 R32, c[0x0][0x640] ;  /* 0x00019000ff207b82 */ /* 0x000e620000000a00 */
[-C--:B------:R-:W-:Y:S01]  /*11a0*/  SHF.R.U64 R30, R8, R2.reuse, R9 ;  /* 0x00000002081e7219 */ /* 0x080fe20000001209 */
[----:B------:R-:W-:Y:S01]  /*11b0*/  IMAD.MOV.U32 R19, RZ, RZ, R17 ;  /* 0x000000ffff137224 */ /* 0x000fe200078e0011 */
[----:B------:R-:W-:Y:S01]  /*11c0*/  SHF.R.U32.HI R2, RZ, R2, R9 ;  /* 0x00000002ff027219 */ /* 0x000fe20000011609 */
[----:B------:R-:W-:Y:S01]  /*11d0*/  IMAD.MOV.U32 R26, RZ, RZ, 0x1 ;  /* 0x00000001ff1a7424 */ /* 0x000fe200078e00ff */
[----:B------:R-:W-:-:S03]  /*11e0*/  IADD3 R11, P0, RZ, -R30, RZ ;  /* 0x8000001eff0b7210 */ /* 0x000fc60007f1e0ff */
[----:B------:R-:W2:Y:S02]  /*11f0*/  LDC R10, c[0x0][0x618] ;  /* 0x00018600ff0a7b82 */ /* 0x000ea40000000800 */
[----:B------:R-:W-:-:S04]  /*1200*/  IMAD.X R9, RZ, RZ, ~R2, P0 ;  /* 0x000000ffff097224 */ /* 0x000fc800000e0e02 */
[-C--:B------:R-:W-:Y:S02]  /*1210*/  IMAD R2, R9, R28.reuse, RZ ;  /* 0x0000001c09027224 */ /* 0x080fe400078e02ff */
[----:B0-----:R-:W0:Y:S01]  /*1220*/  LDC R13, c[0x0][0x608] ;  /* 0x00018200ff0d7b82 */ /* 0x001e220000000800 */
[----:B------:R-:W-:-:S04]  /*1230*/  IMAD.WIDE.U32 R8, R11, R28, R18 ;  /* 0x0000001c0b087225 */ /* 0x000fc800078e0012 */
[----:B------:R-:W-:Y:S02]  /*1240*/  IMAD R11, R11, R29, R2 ;  /* 0x0000001d0b0b7224 */ /* 0x000fe400078e0202 */
[----:B------:R-:W-:Y:S01]  /*1250*/  IMAD.MOV.U32 R2, RZ, RZ, -0x1 ;  /* 0xffffffffff027424 */ /* 0x000fe200078e00ff */
[----:B------:R-:W3:Y:S01]  /*1260*/  LDC R31, c[0x0][0x658] ;  /* 0x00019600ff1f7b82 */ /* 0x000ee20000000800 */
[----:B------:R-:W-:Y:S01]  /*1270*/  IMAD.IADD R9, R9, 0x1, R11 ;  /* 0x0000000109097824 */ /* 0x000fe200078e020b */
[----:B-1----:R-:W-:-:S04]  /*1280*/  ISETP.NE.U32.AND P0, PT, R32, RZ, PT ;  /* 0x000000ff2000720c */ /* 0x002fc80003f05070 */
[----:B------:R-:W-:Y:S02]  /*1290*/  ISETP.NE.AND.EX P0, PT, R33, RZ, PT, P0 ;  /* 0x000000ff2100720c */ /* 0x000fe40003f05300 */
[----:B------:R-:W1:Y:S01]  /*12a0*/  LDC R29, c[0x0][0x600] ;  /* 0x00018000ff1d7b82 */ /* 0x000e620000000800 */
[-CC-:B--2---:R-:W-:Y:S02]  /*12b0*/  SHF.R.U64 R27, R8, R10.reuse, R9.reuse ;  /* 0x0000000a081b7219 */ /* 0x184fe40000001209 */
[----:B------:R-:W-:-:S05]  /*12c0*/  SHF.R.U32.HI R8, RZ, R10, R9 ;  /* 0x0000000aff087219 */ /* 0x000fca0000011609 */
[----:B------:R-:W2:Y:S01]  /*12d0*/  LDC R22, c[0x0][0x648] ;  /* 0x00019200ff167b82 */ /* 0x000ea20000000800 */
[-CC-:B0-----:R-:W-:Y:S02]  /*12e0*/  SHF.R.U64 R34, R27, R13.reuse, R8.reuse ;  /* 0x0000000d1b227219 */ /* 0x181fe40000001208 */
[----:B------:R-:W-:-:S05]  /*12f0*/  SHF.R.U32.HI R8, RZ, R13, R8 ;  /* 0x0000000dff087219 */ /* 0x000fca0000011608 */
[----:B------:R-:W0:Y:S01]  /*1300*/  LDC R24, c[0x0][0x638] ;  /* 0x00018e00ff187b82 */ /* 0x000e220000000800 */
[-CC-:B---3--:R-:W-:Y:S02]  /*1310*/  SHF.R.U64 R36, R34, R31.reuse, R8.reuse ;  /* 0x0000001f22247219 */ /* 0x188fe40000001208 */
[-C--:B------:R-:W-:Y:S02]  /*1320*/  SHF.L.U32 R2, R2, R31.reuse, RZ ;  /* 0x0000001f02027219 */ /* 0x080fe400000006ff */
[----:B------:R-:W-:Y:S01]  /*1330*/  SHF.R.U32.HI R9, RZ, R31, R8 ;  /* 0x0000001fff097219 */ /* 0x000fe20000011608 */
[----:B------:R-:W-:Y:S01]  /*1340*/  IMAD.MOV.U32 R8, RZ, RZ, R36 ;  /* 0x000000ffff087224 */ /* 0x000fe200078e0024 */
[----:B------:R-:W-:Y:S01]  /*1350*/  LOP3.LUT R15, RZ, R2, RZ, 0x33, !PT ;  /* 0x00000002ff0f7212 */ /* 0x000fe200078e33ff */
[----:B------:R-:W3:Y:S01]  /*1360*/  LDC R28, c[0x0][0x610] ;  /* 0x00018400ff1c7b82 */ /* 0x000ee20000000800 */
[----:B------:R-:W-:Y:S05]  /*1370*/  @!P0 BRA `(.L_x_15) ;  /* 0x0000000000288947 */ /* 0x000fea0003800000 */
[----:B------:R-:W4:Y:S02]  /*1380*/  LDC R13, c[0x0][0x64c] ;  /* 0x00019300ff0d7b82 */ /* 0x000f240000000800 */
[----:B----4-:R-:W-:-:S05]  /*1390*/  IADD3 R13, P0, R36, R13, RZ ;  /* 0x0000000d240d7210 */ /* 0x010fca0007f1e0ff */
        /* <DEDUP_REMOVED lines=8> */
.L_x_15:
[----:B--2---:R-:W-:Y:S01]  /*1420*/  SHF.R.U64 R7, R8, R22, R9 ;  /* 0x0000001608077219 */ /* 0x004fe20000001209 */
[----:B-1----:R-:W-:Y:S01]  /*1430*/  VIADD R8, R29, 0xffffffff ;  /* 0xffffffff1d087836 */ /* 0x002fe20000000000 */
[----:B------:R-:W-:Y:S01]  /*1440*/  SHF.L.U32 R2, R26, R31, RZ ;  /* 0x0000001f1a027219 */ /* 0x000fe200000006ff */
[----:B------:R-:W-:Y:S01]  /*1450*/  @P1 IMAD R21, R25, R20, R6 ;  /* 0x0000001419151224 */ /* 0x000fe200078e0206 */
[----:B------:R-:W-:Y:S01]  /*1460*/  LOP3.LUT R15, R34, R15, RZ, 0xc0, !PT ;  /* 0x0000000f220f7212 */ /* 0x000fe200078ec0ff */
[----:B------:R-:W-:Y:S01]  /*1470*/  IMAD.MOV R9, RZ, RZ, -R7 ;  /* 0x000000ffff097224 */ /* 0x000fe200078e0a07 */
[----:B------:R-:W-:-:S03]  /*1480*/  LOP3.LUT R8, R27, R8, RZ, 0xc0, !PT ;  /* 0x000000081b087212 */ /* 0x000fc600078ec0ff */
[----:B------:R-:W-:Y:S02]  /*1490*/  IMAD R6, R2, R7, R15 ;  /* 0x0000000702067224 */ /* 0x000fe400078e020f */
[----:B0-----:R-:W-:Y:S02]  /*14a0*/  IMAD R2, R9, R24, R36 ;  /* 0x0000001809027224 */ /* 0x001fe400078e0224 */
[----:B---3--:R-:W-:Y:S02]  /*14b0*/  IMAD R19, R6, R28, R21 ;  /* 0x0000001c06137224 */ /* 0x008fe400078e0215 */
[----:B------:R-:W-:Y:S02]  /*14c0*/  IMAD R2, R2, R29, R8 ;  /* 0x0000001d02027224 */ /* 0x000fe400078e0208 */
[----:B------:R-:W-:-:S03]  /*14d0*/  IMAD.MOV.U32 R6, RZ, RZ, 0x1 ;  /* 0x00000001ff067424 */ /* 0x000fc600078e00ff */
[----:B------:R-:W-:Y:S02]  /*14e0*/  SEL R22, R2, R19, !P1 ;  /* 0x0000001302167207 */ /* 0x000fe40004800000 */
[----:B------:R-:W-:Y:S01]  /*14f0*/  SEL R19, R19, R2, !P1 ;  /* 0x0000000213137207 */ /* 0x000fe20004800000 */
[----:B------:R-:W-:Y:S01]  /*1500*/  IMAD.MOV.U32 R2, RZ, RZ, R30 ;  /* 0x000000ffff027224 */ /* 0x000fe200078e001e */
[----:B------:R-:W-:-:S07]  /*1510*/  PRMT R8, R6, 0x7610, R8 ;  /* 0x0000761006087816 */ /* 0x000fce0000000008 */
.L_x_13:
[----:B------:R-:W-:Y:S05]  /*1520*/  @!P2 BRA `(.L_x_16) ;  /* 0x00000000000ca947 */ /* 0x000fea0003800000 */
[----:B------:R-:W-:Y:S01]  /*1530*/  UCGABAR_WAIT ;  /* 0x0000000000007dc7 */ /* 0x000fe20008000000 */
[----:B------:R-:W-:Y:S01]  /*1540*/  CCTL.IVALL ;  /* 0x00000000ff00798f */ /* 0x000fe20002000000 */
[----:B------:R-:W-:Y:S05]  /*1550*/  BRA `(.L_x_17) ;  /* 0x0000000000047947 */ /* 0x000fea0003800000 */
.L_x_16:
[----:B------:R-:W-:Y:S06]  /*1560*/  BAR.SYNC.DEFER_BLOCKING 0x0 ;  /* 0x0000000000007b1d */ /* 0x000fec0000010000 */
.L_x_17:
[----:B------:R-:W-:Y:S05]  /*1570*/  @!P3 BRA `(.L_x_18) ;  /* 0x00000030009cb947 */ /* 0x000fea0003800000 */
[----:B------:R-:W-:-:S13]  /*1580*/  ISETP.GT.U32.AND P0, PT, R35, 0x1, PT ;  /* 0x000000012300780c */ /* 0x000fda0003f04070 */
[----:B------:R-:W-:Y:S05]  /*1590*/  @P0 EXIT ;  /* 0x000000000000094d */ /* 0x000fea0003800000 */
.L_x_19:
[----:B------:R-:W-:-:S08]  /*15a0*/  NOP ;  /* 0x0000000000007918 */ /* 0x000fd00000000000 */
[----:B------:R-:W1:Y:S02]  /*15b0*/  USETMAXREG.TRY_ALLOC.CTAPOOL UP0, 0xe8 ;  /* 0x000000e8000079c8 */ /* 0x000e640008000600 */
[----:B-1----:R-:W-:-:S13]  /*15c0*/  PLOP3.LUT P0, PT, PT, PT, UP0, 0x80, 0x0 ;  /* 0x000000000000781c */ /* 0x002fda0003f0f008 */
[----:B------:R-:W-:Y:S05]  /*15d0*/  @!P0 BRA `(.L_x_19) ;  /* 0xfffffffc00f08947 */ /* 0x000fea000383ffff */
[----:B------:R-:W-:-:S13]  /*15e0*/  LOP3.LUT P0, RZ, R8, 0xff, RZ, 0xc0, !PT ;  /* 0x000000ff08ff7812 */ /* 0x000fda000780c0ff */
[----:B------:R-:W-:Y:S05]  /*15f0*/  @!P0 EXIT ;  /* 0x000000000000894d */ /* 0x000fea0003800000 */
[----:B------:R-:W1:Y:S01]  /*1600*/  S2UR UR4, SR_CgaCtaId ;  /* 0x00000000000479c3 */ /* 0x000e620000008800 */
[----:B------:R-:W-:Y:S01]  /*1610*/  VIADD R14, R14, 0xffffffff ;  /* 0xffffffff0e0e7836 */ /* 0x000fe20000000000 */
[CC--:B------:R-:W-:Y:S01]  /*1620*/  LEA.HI R4, R0.reuse, R3.reuse, RZ, 0x2 ;  /* 0x0000000300047211 */ /* 0x0c0fe200078f10ff */
[----:B------:R-:W-:Y:S01]  /*1630*/  UMOV UR41, 0x400 ;  /* 0x0000040000297882 */ /* 0x000fe20000000000 */
[----:B------:R-:W-:Y:S01]  /*1640*/  LEA.HI R0, R0, R3, RZ, 0x5 ;  /* 0x0000000300007211 */ /* 0x000fe200078f28ff */
[----:B------:R-:W-:Y:S01]  /*1650*/  UISETP.LT.AND UP0, UPT, UR40, 0x1, UPT ;  /* 0x000000012800788c */ /* 0x000fe2000bf01270 */
[----:B------:R-:W-:Y:S01]  /*1660*/  R2UR UR42, R14 ;  /* 0x000000000e2a72ca */ /* 0x000fe200000e0000 */
[----:B------:R-:W-:Y:S01]  /*1670*/  ULDC UR6, c[0x0][0x284] ;  /* 0x0000a10000067ab9 */ /* 0x000fe20000000800 */
[--C-:B------:R-:W-:Y:S01]  /*1680*/  SHF.R.S32.HI R60, RZ, 0x2, R4.reuse ;  /* 0x00000002ff3c7819 */ /* 0x100fe20000011404 */
[----:B------:R-:W-:Y:S01]  /*1690*/  USEL UR43, UR40, 0x1, UP0 ;  /* 0x00000001282b7887 */ /* 0x000fe20008000000 */
[----:B------:R-:W-:Y:S01]  /*16a0*/  SHF.R.S32.HI R5, RZ, 0x1f, R4 ;  /* 0x0000001fff057819 */ /* 0x000fe20000011404 */
[----:B------:R-:W-:Y:S01]  /*16b0*/  USHF.L.U32 UR46, UR40, 0x1, URZ ;  /* 0x00000001282e7899 */ /* 0x000fe2000800063f */
[----:B------:R-:W-:Y:S01]  /*16c0*/  LOP3.LUT R62, R4, 0xfffffffc, RZ, 0xc0, !PT ;  /* 0xfffffffc043e7812 */ /* 0x000fe200078ec0ff */
[----:B------:R-:W-:Y:S01]  /*16d0*/  UIADD3 UR43, -UR43, UR40, URZ ;  /* 0x000000282b2b7290 */ /* 0x000fe2000fffe13f */
[----:B------:R-:W-:-:S02]  /*16e0*/  LEA.HI R5, R5, R60, RZ, 0x3 ;  /* 0x0000003c05057211 */ /* 0x000fc400078f18ff */
[----:B------:R-:W-:Y:S01]  /*16f0*/  ISETP.NE.AND P0, PT, R14, RZ, PT ;  /* 0x000000ff0e00720c */ /* 0x000fe20003f05270 */
[----:B------:R-:W-:Y:S01]  /*1700*/  IMAD.IADD R62, R3, 0x1, -R62 ;  /* 0x00000001033e7824 */ /* 0x000fe200078e0a3e */
[----:B------:R-:W-:Y:S01]  /*1710*/  LOP3.LUT R5, R5, 0xfffffff8, RZ, 0xc0, !PT ;  /* 0xfffffff805057812 */ /* 0x000fe200078ec0ff */
[----:B------:R-:W-:Y:S01]  /*1720*/  USHF.L.U32 UR42, UR42, 0x3, URZ ;  /* 0x000000032a2a7899 */ /* 0x000fe2000800063f */
[----:B------:R-:W-:-:S03]  /*1730*/  SEL R69, RZ, 0x1, P0 ;  /* 0x00000001ff457807 */ /* 0x000fc60000000000 */
[----:B------:R-:W-:Y:S01]  /*1740*/  IMAD.IADD R60, R60, 0x1, -R5 ;  /* 0x000000013c3c7824 */ /* 0x000fe200078e0a05 */
[----:B-1----:R-:W-:Y:S01]  /*1750*/  ULEA UR41, UR4, UR41, 0x18 ;  /* 0x0000002904297291 */ /* 0x002fe2000f8ec03f */
[----:B------:R-:W-:Y:S01]  /*1760*/  SHF.R.S32.HI R5, RZ, 0x5, R0 ;  /* 0x00000005ff057819 */ /* 0x000fe20000011400 */
[----:B------:R-:W-:Y:S02]  /*1770*/  IMAD.U32 R64, RZ, RZ, UR42 ;  /* 0x0000002aff407e24 */ /* 0x000fe4000f8e00ff */
[----:B------:R-:W-:Y:S01]  /*1780*/  UIADD3 UR47, UR41, 0xf0, URZ ;  /* 0x000000f0292f7890 */ /* 0x000fe2000fffe03f */
[--C-:B------:R-:W-:Y:S01]  /*1790*/  SHF.R.S32.HI R61, RZ, 0x1f, R60.reuse ;  /* 0x0000001fff3d7819 */ /* 0x100fe2000001143c */
[----:B------:R-:W-:Y:S01]  /*17a0*/  UIADD3 UR4, UR41, 0x200, URZ ;  /* 0x0000020029047890 */ /* 0x000fe2000fffe03f */
[C-C-:B------:R-:W-:Y:S01]  /*17b0*/  IMAD R67, R5.reuse, -0x10, -R60.reuse ;  /* 0xfffffff005437824 */ /* 0x140fe200078e0a3c */
[----:B------:R-:W-:Y:S01]  /*17c0*/  UIADD3 UR5, UR41, 0x1c200, URZ ;  /* 0x0001c20029057890 */ /* 0x000fe2000fffe03f */
[C---:B------:R-:W-:Y:S01]  /*17d0*/  LOP3.LUT R66, R64.reuse, 0x8, RZ, 0xc0, !PT ;  /* 0x0000000840427812 */ /* 0x040fe200078ec0ff */
[----:B------:R-:W-:Y:S01]  /*17e0*/  USHF.R.U32.HI UR4, URZ, 0x4, UR4 ;  /* 0x000000043f047899 */ /* 0x000fe20008011604 */
[----:B------:R-:W-:Y:S01]  /*17f0*/  IMAD.U32 R63, RZ, RZ, UR47 ;  /* 0x0000002fff3f7e24 */ /* 0x000fe2000f8e00ff */
[----:B------:R-:W-:Y:S01]  /*1800*/  USHF.R.U32.HI UR5, URZ, 0x4, UR5 ;  /* 0x000000043f057899 */ /* 0x000fe20008011605 */
[----:B------:R-:W-:Y:S01]  /*1810*/  IMAD.WIDE R60, R5, 0x10, R60 ;  /* 0x00000010053c7825 */ /* 0x000fe200078e023c */
[----:B------:R-:W-:Y:S01]  /*1820*/  ULOP3.LUT UR4, UR4, 0x3fff, URZ, 0xc0, !UPT ;  /* 0x00003fff04047892 */ /* 0x000fe2000f8ec03f */
[----:B------:R-:W-:Y:S01]  /*1830*/  LOP3.LUT R64, R64, 0x8, RZ, 0xc, !PT ;  /* 0x0000000840407812 */ /* 0x000fe200078e0cff */
[----:B------:R-:W-:Y:S01]  /*1840*/  ULOP3.LUT UR5, UR5, 0x3fff, URZ, 0xc0, !UPT ;  /* 0x00003fff05057892 */ /* 0x000fe2000f8ec03f */
[----:B------:R-:W-:Y:S01]  /*1850*/  VIADD R65, R63, UR42 ;  /* 0x0000002a3f417c36 */ /* 0x000fe20008000000 */
[----:B------:R-:W-:Y:S01]  /*1860*/  LOP3.LUT R66, R66, 0x18, RZ, 0x3c, !PT ;  /* 0x0000001842427812 */ /* 0x000fe200078e3cff */
[----:B------:R-:W-:Y:S01]  /*1870*/  VIADD R67, R67, UR6 ;  /* 0x0000000643437c36 */ /* 0x000fe20008000000 */
[----:B------:R-:W-:-:S02]  /*1880*/  ULOP3.LUT UR44, UR4, 0x10000, URZ, 0xfc, !UPT ;  /* 0x00010000042c7892 */ /* 0x000fc4000f8efc3f */
[----:B------:R-:W-:-:S12]  /*1890*/  ULOP3.LUT UR45, UR5, 0x10000, URZ, 0xfc, !UPT ;  /* 0x00010000052d7892 */ /* 0x000fd8000f8efc3f */
.L_x_109:
[----:B------:R-:W-:Y:S01]  /*18a0*/  SHF.L.U32 R0, R69, 0x1f, RZ ;  /* 0x0000001f45007819 */ /* 0x000fe200000006ff */
[----:B------:R-:W-:Y:S02]  /*18b0*/  ULDC UR4, c[0x0][0x28c] ;  /* 0x0000a30000047ab9 */ /* 0x000fe40000000800 */
[----:B------:R-:W-:Y:S01]  /*18c0*/  ISETP.LT.AND P1, PT, RZ, UR4, PT ;  /* 0x00000004ff007c0c */ /* 0x000fe2000bf21270 */
[----:B-1----:R-:W1:Y:S02]  /*18d0*/  SYNCS.PHASECHK.TRANS64.TRYWAIT P0, [R63+UR42], R0 ;  /* 0x000000003f0075a7 */ /* 0x002e64000800016a */
[----:B-1-34-:R-:W-:Y:S10]  /*18e0*/  @!P0 BRA `(.L_x_20) ;  /* 0x0000004400488947 */ /* 0x01aff40003800000 */
.L_x_141:
[----:B------:R-:W-:Y:S05]  /*18f0*/  @P1 BRA `(.L_x_21) ;  /* 0x0000000000401947 */ /* 0x000fea0003800000 */
[----:B-1----:R-:W-:Y:S01]  /*1900*/  MOV R0, 0x0 ;  /* 0x0000000000007802 */ /* 0x002fe20000000f00 */
[----:B------:R-:W-:Y:S01]  /*1910*/  ULDC.64 UR4, c[0x4][0x68] ;  /* 0x01001a0000047ab9 */ /* 0x000fe20000000a00 */
[----:B------:R-:W-:Y:S01]  /*1920*/  ULDC.64 UR6, c[0x4][0x8] ;  /* 0x0100020000067ab9 */ /* 0x000fe20000000a00 */
[----:B------:R-:W-:Y:S01]  /*1930*/  IMAD.U32 R4, RZ, RZ, UR4 ;  /* 0x00000004ff047e24 */ /* 0x000fe2000f8e00ff */
[----:B------:R1:W2:Y:S01]  /*1940*/  LDC.64 R14, c[0x4][R0] ;  /* 0x01000000000e7b82 */ /* 0x0002a20000000a00 */
[----:B------:R-:W-:Y:S01]  /*1950*/  IMAD.U32 R5, RZ, RZ, UR5 ;  /* 0x00000005ff057e24 */ /* 0x000fe2000f8e00ff */
[----:B------:R-:W-:Y:S01]  /*1960*/  ULDC.64 UR4, c[0x4][0x70] ;  /* 0x01001c0000047ab9 */ /* 0x000fe20000000a00 */
[----:B------:R-:W-:Y:S02]  /*1970*/  IMAD.U32 R10, RZ, RZ, UR6 ;  /* 0x00000006ff0a7e24 */ /* 0x000fe4000f8e00ff */
[----:B------:R-:W-:Y:S02]  /*1980*/  IMAD.U32 R6, RZ, RZ, UR4 ;  /* 0x00000004ff067e24 */ /* 0x000fe4000f8e00ff */
[----:B------:R-:W-:-:S02]  /*1990*/  IMAD.U32 R7, RZ, RZ, UR5 ;  /* 0x00000005ff077e24 */ /* 0x000fc4000f8e00ff */
[----:B------:R-:W-:Y:S02]  /*19a0*/  IMAD.U32 R11, RZ, RZ, UR7 ;  /* 0x00000007ff0b7e24 */ /* 0x000fe4000f8e00ff */
[----:B------:R-:W-:Y:S02]  /*19b0*/  IMAD.MOV.U32 R8, RZ, RZ, 0x1e1 ;  /* 0x000001e1ff087424 */ /* 0x000fe400078e00ff */
[----:B0-----:R-:W-:Y:S02]  /*19c0*/  IMAD.MOV.U32 R12, RZ, RZ, 0x1 ;  /* 0x00000001ff0c7424 */ /* 0x001fe400078e00ff */
[----:B-1----:R-:W-:-:S07]  /*19d0*/  IMAD.MOV.U32 R13, RZ, RZ, RZ ;  /* 0x000000ffff0d7224 */ /* 0x002fce00078e00ff */
[----:B------:R-:W-:-:S07]  /*19e0*/  LEPC R20, `(.L_x_21) ;  /* 0x000000001014794e */ /* 0x000fce0000000000 */
[----:B--2--5:R-:W-:Y:S05]  /*19f0*/  CALL.ABS.NOINC R14 ;  /* 0x000000000e007343 */ /* 0x024fea0003c00000 */
.L_x_21:
[----:B-1----:R-:W-:-:S04]  /*1a00*/  LOP3.LUT R0, R16, 0x1, RZ, 0xfc, !PT ;  /* 0x0000000110007812 */ /* 0x002fc800078efcff */
[----:B------:R-:W-:-:S13]  /*1a10*/  ISETP.NE.AND P0, PT, R0, 0x3, PT ;  /* 0x000000030000780c */ /* 0x000fda0003f05270 */
[----:B------:R-:W-:Y:S05]  /*1a20*/  @!P0 BRA `(.L_x_22) ;  /* 0x0000000000048947 */ /* 0x000fea0003800000 */
[----:B------:R-:W-:Y:S01]  /*1a30*/  BPT.TRAP 0x1 ;  /* 0x000000040000795c */ /* 0x000fe20000300000 */
.L_x_22:
[----:B------:R-:W-:Y:S02]  /*1a40*/  IMAD.U32 R3, RZ, RZ, UR38 ;  /* 0x00000026ff037e24 */ /* 0x000fe4000f8e00ff */
[----:B------:R-:W-:-:S03]  /*1a50*/  IMAD.U32 R0, RZ, RZ, UR39 ;  /* 0x00000027ff007e24 */ /* 0x000fc6000f8e00ff */
[----:B------:R-:W-:Y:S02]  /*1a60*/  LEA R3, R3, UR41, 0x3 ;  /* 0x0000002903037c11 */ /* 0x000fe4000f8e18ff */
[----:B------:R-:W-:-:S04]  /*1a70*/  SHF.L.U32 R0, R0, 0x1f, RZ ;  /* 0x0000001f00007819 */ /* 0x000fc800000006ff */
[----:B------:R1:W2:Y:S01]  /*1a80*/  SYNCS.PHASECHK.TRANS64.TRYWAIT P1, [R3+URZ], R0 ;  /* 0x00000000030075a7 */ /* 0x0002a2000802017f */
[----:B------:R-:W-:Y:S05]  /*1a90*/  @!P0 BRA `(.L_x_23) ;  /* 0x0000000000048947 */ /* 0x000fea0003800000 */
[----:B------:R-:W-:Y:S01]  /*1aa0*/  BPT.TRAP 0x1 ;  /* 0x000000040000795c */ /* 0x000fe20000300000 */
.L_x_23:
[----:B--2---:R-:W-:Y:S05]  /*1ab0*/  @P1 BRA `(.L_x_24) ;  /* 0x0000000000081947 */ /* 0x004fea0003800000 */
[----:B------:R-:W2:Y:S02]  /*1ac0*/  SYNCS.PHASECHK.TRANS64.TRYWAIT P1, [R3+URZ], R0 ;  /* 0x00000000030075a7 */ /* 0x000ea4000802017f */
[----:B--2---:R-:W-:Y:S05]  /*1ad0*/  @!P1 BRA `(.L_x_25) ;  /* 0x0000004000e09947 */ /* 0x004fea0003800000 */
.L_x_24:
[----:B------:R-:W-:Y:S05]  /*1ae0*/  WARPSYNC.ALL ;  /* 0x0000000000007948 */ /* 0x000fea0003800000 */
[----:B------:R-:W-:Y:S01]  /*1af0*/  ULEA UR8, UR38, UR44, 0x9 ;  /* 0x0000002c26087291 */ /* 0x000fe2000f8e483f */
[----:B------:R-:W-:Y:S01]  /*1b00*/  WARPGROUP.ARRIVE ;  /* 0x00000000000079c5 */ /* 0x000fe20000000000 */
[----:B------:R-:W-:Y:S01]  /*1b10*/  ULEA UR9, UR38, UR45, 0x9 ;  /* 0x0000002d26097291 */ /* 0x000fe2000f8e483f */
[----:B-12---:R-:W-:Y:S01]  /*1b20*/  IMAD.U32 R0, RZ, RZ, UR43 ;  /* 0x0000002bff007e24 */ /* 0x006fe2000f8e00ff */
[----:B------:R-:W-:Y:S01]  /*1b30*/  UMOV UR5, 0x40000040 ;  /* 0x4000004000057882 */ /* 0x000fe20000000000 */
[----:B------:R-:W-:-:S02]  /*1b40*/  UMOV UR7, 0x40000040 ;  /* 0x4000004000077882 */ /* 0x000fc40000000000 */
[----:B------:R-:W-:Y:S01]  /*1b50*/  UMOV UR4, UR8 ;  /* 0x0000000800047c82 */ /* 0x000fe20008000000 */
[----:B------:R-:W-:Y:S01]  /*1b60*/  ISETP.GE.AND P1, PT, R0, 0x1, PT ;  /* 0x000000010000780c */ /* 0x000fe20003f26270 */
[----:B------:R-:W-:Y:S02]  /*1b70*/  UMOV UR6, UR9 ;  /* 0x0000000900067c82 */ /* 0x000fe40008000000 */
[----:B------:R-:W-:Y:S01]  /*1b80*/  IGMMA.64x64x32.S8.S8 R24, gdesc[UR4], RZ, !UPT, gsb0 ;  /* 0x01e00000041879f1 */ /* 0x000fe2000c0410ff */
[----:B------:R-:W-:Y:S02]  /*1b90*/  UIADD3 UR4, UR8, 0x2, URZ ;  /* 0x0000000208047890 */ /* 0x000fe4000fffe03f */
[----:B------:R-:W-:Y:S01]  /*1ba0*/  UIADD3 UR6, UR9, 0x2, URZ ;  /* 0x0000000209067890 */ /* 0x000fe2000fffe03f */
[----:B------:R-:W-:Y:S01]  /*1bb0*/  UMOV UR5, 0x40000040 ;  /* 0x4000004000057882 */ /* 0x000fe20000000000 */
[----:B------:R-:W-:Y:S01]  /*1bc0*/  UMOV UR7, 0x40000040 ;  /* 0x4000004000077882 */ /* 0x000fe20000000000 */
[----:B------:R-:W-:-:S02]  /*1bd0*/  WARPGROUP.DEPBAR.LE gsb0, 0x0 ;  /* 0x00008000000079c5 */ /* 0x000fc40000010000 */
[----:B------:R-:W-:-:S06]  /*1be0*/  WARPGROUP.ARRIVE ;  /* 0x00000000000079c5 */ /* 0x000fcc0000000000 */
[----:B------:R-:W-:Y:S01]  /*1bf0*/  IGMMA.64x64x32.S8.S8 R24, gdesc[UR4], R24, gsb0 ;  /* 0x01e00000041879f1 */ /* 0x000fe20008041018 */
[----:B------:R-:W-:Y:S02]  /*1c00*/  UIADD3 UR4, UR8, 0x4, URZ ;  /* 0x0000000408047890 */ /* 0x000fe4000fffe03f */
[----:B------:R-:W-:Y:S01]  /*1c10*/  UIADD3 UR6, UR9, 0x4, URZ ;  /* 0x0000000409067890 */ /* 0x000fe2000fffe03f */
[----:B------:R-:W-:Y:S01]  /*1c20*/  UMOV UR5, 0x40000040 ;  /* 0x4000004000057882 */ /* 0x000fe20000000000 */
[----:B------:R-:W-:Y:S01]  /*1c30*/  UMOV UR7, 0x40000040 ;  /* 0x4000004000077882 */ /* 0x000fe20000000000 */
[----:B------:R-:W-:Y:S02]  /*1c40*/  WARPGROUP.DEPBAR.LE gsb0, 0x0 ;  /* 0x00008000000079c5 */ /* 0x000fe40000010000 */
        /* <DEDUP_REMOVED lines=8> */
[----:B------:R-:W-:Y:S03]  /*1cd0*/  IGMMA.64x64x32.S8.S8 R24, gdesc[UR4], R24, gsb0 ;  /* 0x01e00000041879f1 */ /* 0x000fe60008041018 */
[----:B------:R-:W-:Y:S02]  /*1ce0*/  WARPGROUP.DEPBAR.LE gsb0, 0x0 ;  /* 0x00008000000079c5 */ /* 0x000fe40000010000 */
[----:B------:R-:W-:Y:S05]  /*1cf0*/  @!P1 BRA `(.L_x_26) ;  /* 0x0000000400149947 */ /* 0x000fea0003800000 */
[----:B------:R-:W-:Y:S01]  /*1d00*/  UIADD3 UR4, UR38, 0x1, URZ ;  /* 0x0000000126047890 */ /* 0x000fe2000fffe03f */
[----:B------:R-:W-:Y:S02]  /*1d10*/  IMAD.U32 R0, RZ, RZ, UR43 ;  /* 0x0000002bff007e24 */ /* 0x000fe4000f8e00ff */
[----:B------:R-:W-:Y:S01]  /*1d20*/  IMAD.U32 R3, RZ, RZ, UR38 ;  /* 0x00000026ff037e24 */ /* 0x000fe2000f8e00ff */
[----:B------:R-:W-:-:S04]  /*1d30*/  UISETP.NE.AND UP0, UPT, UR4, 0xe, UPT ;  /* 0x0000000e0400788c */ /* 0x000fc8000bf05270 */
[----:B------:R-:W-:Y:S02]  /*1d40*/  USEL UR5, URZ, 0x1, UP0 ;  /* 0x000000013f057887 */ /* 0x000fe40008000000 */
[----:B------:R-:W-:Y:S02]  /*1d50*/  USEL UR8, UR4, URZ, UP0 ;  /* 0x0000003f04087287 */ /* 0x000fe40008000000 */
[----:B------:R-:W-:-:S06]  /*1d60*/  ULOP3.LUT UR5, UR39, UR5, URZ, 0x3c, !UPT ;  /* 0x0000000527057292 */ /* 0x000fcc000f8e3c3f */
[----:B------:R-:W-:-:S07]  /*1d70*/  IMAD.U32 R6, RZ, RZ, UR5 ;  /* 0x00000005ff067e24 */ /* 0x000fce000f8e00ff */
.L_x_33:
[----:B------:R-:W-:Y:S05]  /*1d80*/  @!P0 BRA `(.L_x_27) ;  /* 0x0000000000048947 */ /* 0x000fea0003800000 */
[----:B------:R-:W-:Y:S01]  /*1d90*/  BPT.TRAP 0x1 ;  /* 0x000000040000795c */ /* 0x000fe20000300000 */
.L_x_27:
[----:B------:R-:W-:Y:S01]  /*1da0*/  ULEA UR4, UR8, UR41, 0x3 ;  /* 0x0000002908047291 */ /* 0x000fe2000f8e183f */
[----:B------:R-:W-:-:S08]  /*1db0*/  SHF.L.U32 R4, R6, 0x1f, RZ ;  /* 0x0000001f06047819 */ /* 0x000fd000000006ff */
[----:B------:R1:W2:Y:S01]  /*1dc0*/  SYNCS.PHASECHK.TRANS64.TRYWAIT P1, [UR4], R4 ;  /* 0x00000004ff0075a7 */ /* 0x0002a20008020144 */
[----:B------:R-:W-:Y:S05]  /*1dd0*/  @!P0 BRA `(.L_x_28) ;  /* 0x0000000000048947 */ /* 0x000fea0003800000 */
[----:B------:R-:W-:Y:S01]  /*1de0*/  BPT.TRAP 0x1 ;  /* 0x000000040000795c */ /* 0x000fe20000300000 */
.L_x_28:
[----:B--2---:R-:W-:Y:S05]  /*1df0*/  @P1 BRA `(.L_x_29) ;  /* 0x0000000000081947 */ /* 0x004fea0003800000 */
[----:B------:R-:W2:Y:S02]  /*1e00*/  SYNCS.PHASECHK.TRANS64.TRYWAIT P1, [UR4], R4 ;  /* 0x00000004ff0075a7 */ /* 0x000ea40008020144 */
[----:B--2---:R-:W-:Y:S05]  /*1e10*/  @!P1 BRA `(.L_x_30) ;  /* 0x0000004000249947 */ /* 0x004fea0003800000 */
.L_x_29:
[----:B------:R-:W-:Y:S01]  /*1e20*/  ULEA UR9, UR8, UR44, 0x9 ;  /* 0x0000002c08097291 */ /* 0x000fe2000f8e483f */
[----:B------:R-:W-:Y:S01]  /*1e30*/  WARPGROUP.ARRIVE ;  /* 0x00000000000079c5 */ /* 0x000fe20000000000 */
[----:B------:R-:W-:Y:S01]  /*1e40*/  ULEA UR10, UR8, UR45, 0x9 ;  /* 0x0000002d080a7291 */ /* 0x000fe2000f8e483f */
[----:B------:R-:W-:Y:S01]  /*1e50*/  UMOV UR5, 0x40000040 ;  /* 0x4000004000057882 */ /* 0x000fe20000000000 */
[----:B------:R-:W-:-:S03]  /*1e60*/  UMOV UR7, 0x40000040 ;  /* 0x4000004000077882 */ /* 0x000fc60000000000 */
[----:B------:R-:W-:Y:S02]  /*1e70*/  UMOV UR4, UR9 ;  /* 0x0000000900047c82 */ /* 0x000fe40008000000 */
[----:B------:R-:W-:Y:S02]  /*1e80*/  UMOV UR6, UR10 ;  /* 0x0000000a00067c82 */ /* 0x000fe40008000000 */
[----:B------:R-:W-:Y:S01]  /*1e90*/  IGMMA.64x64x32.S8.S8 R24, gdesc[UR4], R24, gsb0 ;  /* 0x01e00000041879f1 */ /* 0x000fe20008041018 */
        /* <DEDUP_REMOVED lines=23> */
[----:B------:R-:W-:Y:S01]  /*2010*/  BPT.TRAP 0x1 ;  /* 0x000000040000795c */ /* 0x000fe20000300000 */
.L_x_31:
[----:B------:R-:W-:-:S13]  /*2020*/  ISETP.NE.AND P1, PT, R57, RZ, PT ;  /* 0x000000ff3900720c */ /* 0x000fda0003f25270 */
[----:B-12---:R-:W-:-:S05]  /*2030*/  @P1 LEA R4, R3, UR41, 0x3 ;  /* 0x0000002903041c11 */ /* 0x006fca000f8e18ff */
[----:B------:R-:W-:-:S05]  /*2040*/  @P1 VIADD R5, R4, 0x70 ;  /* 0x0000007004051836 */ /* 0x000fca0000000000 */
[----:B------:R-:W-:-:S04]  /*2050*/  @P1 PRMT R5, R56, 0x654, R5 ;  /* 0x0000065438051816 */ /* 0x000fc80000000005 */
[----:B------:R1:W-:Y:S01]  /*2060*/  @P1 SYNCS.ARRIVE.TRANS64.RED.A1T0 RZ, [R5+URZ], RZ ;  /* 0x000000ff05ff19a7 */ /* 0x0003e2000810043f */
[----:B------:R-:W-:-:S13]  /*2070*/  ISETP.GT.U32.AND P1, PT, R16, 0x1, PT ;  /* 0x000000011000780c */ /* 0x000fda0003f24070 */
[----:B-1----:R-:W-:Y:S05]  /*2080*/  @P1 BRA `(.L_x_32) ;  /* 0x0000000000041947 */ /* 0x002fea0003800000 */
[----:B------:R-:W-:Y:S01]  /*2090*/  BPT.TRAP 0x1 ;  /* 0x000000040000795c */ /* 0x000fe20000300000 */
.L_x_32:
[----:B------:R-:W-:Y:S01]  /*20a0*/  UIADD3 UR8, UR8, 0x1, URZ ;  /* 0x0000000108087890 */ /* 0x000fe2000fffe03f */
[C---:B------:R-:W-:Y:S01]  /*20b0*/  ISETP.GT.AND P2, PT, R0.reuse, 0x1, PT ;  /* 0x000000010000780c */ /* 0x040fe20003f44270 */
[----:B------:R-:W-:Y:S02]  /*20c0*/  VIADD R3, R3, 0x1 ;  /* 0x0000000103037836 */ /* 0x000fe40000000000 */
[----:B------:R-:W-:Y:S01]  /*20d0*/  UISETP.NE.AND UP0, UPT, UR8, 0xe, UPT ;  /* 0x0000000e0800788c */ /* 0x000fe2000bf05270 */
[----:B------:R-:W-:Y:S02]  /*20e0*/  VIADD R0, R0, 0xffffffff ;  /* 0xffffffff00007836 */ /* 0x000fe40000000000 */
[C---:B------:R-:W-:Y:S01]  /*20f0*/  ISETP.NE.AND P1, PT, R3.reuse, 0xe, PT ;  /* 0x0000000e0300780c */ /* 0x040fe20003f25270 */
[----:B------:R-:W-:Y:S02]  /*2100*/  USEL UR4, URZ, 0x1, UP0 ;  /* 0x000000013f047887 */ /* 0x000fe40008000000 */
[----:B------:R-:W-:Y:S01]  /*2110*/  USEL UR8, UR8, URZ, UP0 ;  /* 0x0000003f08087287 */ /* 0x000fe20008000000 */
[----:B------:R-:W-:-:S03]  /*2120*/  SEL R3, R3, RZ, P1 ;  /* 0x000000ff03037207 */ /* 0x000fc60000800000 */
[----:B------:R-:W-:Y:S01]  /*2130*/  LOP3.LUT R6, R6, UR4, RZ, 0x3c, !PT ;  /* 0x0000000406067c12 */ /* 0x000fe2000f8e3cff */
[----:B------:R-:W-:Y:S07]  /*2140*/  @P2 BRA `(.L_x_33) ;  /* 0xfffffffc000c2947 */ /* 0x000fee000383ffff */
.L_x_26:
[----:B------:R-:W1:Y:S01]  /*2150*/  LDC R0, c[0x0][0x28c] ;  /* 0x0000a300ff007b82 */ /* 0x000e620000000800 */
[----:B------:R2:W-:Y:S01]  /*2160*/  SYNCS.ARRIVE.TRANS64.A1T0 RZ, [R64+UR47], RZ ;  /* 0x000000ff40ff79a7 */ /* 0x0005e2000810002f */
[----:B-1----:R-:W-:-:S13]  /*2170*/  ISETP.GE.AND P1, PT, R0, 0x1, PT ;  /* 0x000000010000780c */ /* 0x002fda0003f26270 */
[----:B--2---:R-:W-:Y:S05]  /*2180*/  @!P1 BRA `(.L_x_34) ;  /* 0x00000000004c9947 */ /* 0x004fea0003800000 */
[----:B------:R-:W-:Y:S05]  /*2190*/  @!P0 BRA `(.L_x_35) ;  /* 0x0000000000048947 */ /* 0x000fea0003800000 */
[----:B------:R-:W-:Y:S01]  /*21a0*/  BPT.TRAP 0x1 ;  /* 0x000000040000795c */ /* 0x000fe20000300000 */
.L_x_35:
[----:B------:R-:W-:Y:S01]  /*21b0*/  ISETP.NE.AND P0, PT, R57, RZ, PT ;  /* 0x000000ff3900720c */ /* 0x000fe20003f05270 */
[----:B------:R-:W-:Y:S01]  /*21c0*/  BSSY B0, `(.L_x_36) ;  /* 0x000000d000007945 */ /* 0x000fe20003800000 */
[----:B------:R-:W-:-:S11]  /*21d0*/  ISETP.GT.U32.AND P1, PT, R16, 0x1, PT ;  /* 0x000000011000780c */ /* 0x000fd60003f24070 */
[----:B------:R-:W-:Y:S05]  /*21e0*/  @!P0 BRA `(.L_x_37) ;  /* 0x0000000000288947 */ /* 0x000fea0003800000 */
[----:B------:R-:W-:-:S04]  /*21f0*/  UIADD3 UR6, UR43, UR38, URZ ;  /* 0x000000262b067290 */ /* 0x000fc8000fffe03f */
[----:B------:R-:W-:-:S04]  /*2200*/  USHF.R.U32.HI UR4, URZ, 0x1, UR6 ;  /* 0x000000013f047899 */ /* 0x000fc80008011606 */
[----:B------:R-:W-:-:S04]  /*2210*/  UIMAD.WIDE.U32 UR4, UR4, -0x6db6db6d, URZ ;  /* 0x92492493040478a5 */ /* 0x000fc8000f8e003f */
[----:B------:R-:W-:-:S04]  /*2220*/  USHF.R.U32.HI UR4, URZ, 0x2, UR5 ;  /* 0x000000023f047899 */ /* 0x000fc80008011605 */
[----:B------:R-:W-:-:S04]  /*2230*/  UIMAD UR6, UR4, -0xe, UR6 ;  /* 0xfffffff2040678a4 */ /* 0x000fc8000f8e0206 */
[----:B------:R-:W-:-:S04]  /*2240*/  ULEA UR6, UR6, UR41, 0x3 ;  /* 0x0000002906067291 */ /* 0x000fc8000f8e183f */
[----:B------:R-:W-:-:S06]  /*2250*/  UIADD3 UR6, UR6, 0x70, URZ ;  /* 0x0000007006067890 */ /* 0x000fcc000fffe03f */
[----:B------:R-:W-:-:S05]  /*2260*/  IMAD.U32 R3, RZ, RZ, UR6 ;  /* 0x00000006ff037e24 */ /* 0x000fca000f8e00ff */
[----:B------:R-:W-:-:S04]  /*2270*/  PRMT R0, R56, 0x654, R3 ;  /* 0x0000065438007816 */ /* 0x000fc80000000003 */
[----:B------:R1:W-:Y:S03]  /*2280*/  SYNCS.ARRIVE.TRANS64.RED.A1T0 RZ, [R0+URZ], RZ ;  /* 0x000000ff00ff79a7 */ /* 0x0003e6000810043f */
.L_x_37:
[----:B------:R-:W-:Y:S05]  /*2290*/  BSYNC B0 ;  /* 0x0000000000007941 */ /* 0x000fea0003800000 */
.L_x_36:
[----:B------:R-:W-:Y:S05]  /*22a0*/  @P1 BRA `(.L_x_34) ;  /* 0x0000000000041947 */ /* 0x000fea0003800000 */
[----:B------:R-:W-:Y:S01]  /*22b0*/  BPT.TRAP 0x1 ;  /* 0x000000040000795c */ /* 0x000fe20000300000 */
.L_x_34:
[----:B-1----:R-:W-:Y:S01]  /*22c0*/  SHF.L.U32 R0, R69, 0x1f, RZ ;  /* 0x0000001f45007819 */ /* 0x002fe200000006ff */
[----:B------:R-:W-:Y:S01]  /*22d0*/  UIADD3 UR38, UR46, UR38, URZ ;  /* 0x000000262e267290 */ /* 0x000fe2000fffe03f */
[----:B------:R-:W1:Y:S01]  /*22e0*/  LDC R15, c[0x0][0x288] ;  /* 0x0000a200ff0f7b82 */ /* 0x000e620000000800 */
[----:B------:R-:W-:Y:S01]  /*22f0*/  UISETP.GE.U32.AND UP1, UPT, UR46, 0xe, UPT ;  /* 0x0000000e2e00788c */ /* 0x000fe2000bf26070 */
[----:B------:R-:W-:Y:S01]  /*2300*/  IMAD.SHL.U32 R8, R62, 0x2, RZ ;  /* 0x000000023e087824 */ /* 0x000fe200078e00ff */
[----:B------:R-:W-:Y:S02]  /*2310*/  UISETP.GT.U32.AND UP0, UPT, UR38, 0xd, UPT ;  /* 0x0000000d2600788c */ /* 0x000fe4000bf04070 */
[----:B------:R-:W-:Y:S02]  /*2320*/  USHF.R.U32.HI UR4, URZ, 0x1, UR38 ;  /* 0x000000013f047899 */ /* 0x000fe40008011626 */
[----:B------:R-:W-:Y:S01]  /*2330*/  UISETP.LT.U32.AND UP0, UPT, UR46, 0xe, UP0 ;  /* 0x0000000e2e00788c */ /* 0x000fe20008701070 */
[----:B------:R-:W2:Y:S01]  /*2340*/  SYNCS.PHASECHK.TRANS64.TRYWAIT P0, [R63+UR42+0x10], R0 ;  /* 0x000010003f0075a7 */ /* 0x000ea2000800016a */
[----:B------:R-:W-:Y:S01]  /*2350*/  UIMAD.WIDE.U32 UR4, UR4, -0x6db6db6d, URZ ;  /* 0x92492493040478a5 */ /* 0x000fe2000f8e003f */
[----:B------:R-:W-:Y:S01]  /*2360*/  SHF.R.S32.HI R9, RZ, 0x1f, R8 ;  /* 0x0000001fff097819 */ /* 0x000fe20000011408 */
[----:B------:R-:W-:-:S02]  /*2370*/  USEL UR6, URZ, 0x1, !UP0 ;  /* 0x000000013f067887 */ /* 0x000fc4000c000000 */
[----:B------:R-:W-:Y:S02]  /*2380*/  USHF.R.U32.HI UR4, URZ, 0x2, UR5 ;  /* 0x000000023f047899 */ /* 0x000fe40008011605 */
[----:B------:R-:W-:Y:S02]  /*2390*/  ULOP3.LUT UR39, UR39, UR6, URZ, 0x3c, !UPT ;  /* 0x0000000627277292 */ /* 0x000fe4000f8e3c3f */
[----:B------:R-:W-:Y:S02]  /*23a0*/  UIMAD UR38, UR4, -0xe, UR38 ;  /* 0xfffffff2042678a4 */ /* 0x000fe4000f8e0226 */
[----:B------:R-:W-:Y:S01]  /*23b0*/  @UP1 ULOP3.LUT UR39, UR39, 0x1, UR4, 0x78, !UPT ;  /* 0x0000000127271892 */ /* 0x000fe2000f8e7804 */
[----:B-12---:R-:W-:Y:S11]  /*23c0*/  @!P0 BRA `(.L_x_38) ;  /* 0x0000003800d08947 */ /* 0x006ff60003800000 */
.L_x_142:
[----:B-1----:R-:W-:Y:S01]  /*23d0*/  IMAD.SHL.U32 R0, R19, 0x40, RZ ;  /* 0x0000004013007824 */ /* 0x002fe200078e00ff */
[----:B------:R-:W-:Y:S01]  /*23e0*/  ULDC UR6, c[0x0][0x284] ;  /* 0x0000a10000067ab9 */ /* 0x000fe20000000800 */
[----:B------:R-:W-:Y:S01]  /*23f0*/  IMAD.SHL.U32 R22, R22, 0x40, RZ ;  /* 0x0000004016167824 */ /* 0x000fe200078e00ff */
[----:B------:R-:W-:Y:S01]  /*2400*/  SHF.R.S32.HI R71, RZ, 0x1f, R2 ;  /* 0x0000001fff477819 */ /* 0x000fe20000011402 */
[----:B------:R-:W-:Y:S01]  /*2410*/  ULDC.64 UR4, c[0x0][0x5d0] ;  /* 0x0001740000047ab9 */ /* 0x000fe20000000a00 */
[----:B------:R-:W-:Y:S01]  /*2420*/  ISETP.GE.AND P0, PT, R0, UR6, PT ;  /* 0x0000000600007c0c */ /* 0x000fe2000bf06270 */
[----:B------:R-:W-:Y:S01]  /*2430*/  IMAD.WIDE.U32 R4, R2, UR4, R8 ;  /* 0x0000000402047c25 */ /* 0x000fe2000f8e0008 */
[----:B------:R-:W-:Y:S02]  /*2440*/  SHF.R.S32.HI R70, RZ, 0x1f, R22 ;  /* 0x0000001fff467819 */ /* 0x000fe40000011416 */
[C---:B------:R-:W-:Y:S01]  /*2450*/  ISETP.GE.OR P0, PT, R22.reuse, R15, P0 ;  /* 0x0000000f1600720c */ /* 0x040fe20000706670 */
[----:B------:R-:W-:Y:S01]  /*2460*/  IMAD R3, R71, UR4, RZ ;  /* 0x0000000447037c24 */ /* 0x000fe2000f8e02ff */
[----:B------:R-:W-:-:S03]  /*2470*/  IADD3 R4, P1, R22, R4, RZ ;  /* 0x0000000416047210 */ /* 0x000fc60007f3e0ff */
[----:B------:R-:W-:-:S05]  /*2480*/  IMAD R3, R2, UR5, R3 ;  /* 0x0000000502037c24 */ /* 0x000fca000f8e0203 */
[----:B------:R-:W-:-:S03]  /*2490*/  IADD3.X R5, R70, R5, R3, P1, !PT ;  /* 0x0000000546057210 */ /* 0x000fc60000ffe403 */
[----:B------:R-:W-:Y:S05]  /*24a0*/  @P0 BRA `(.L_x_39) ;  /* 0x0000001c00200947 */ /* 0x000fea0003800000 */
[----:B------:R-:W1:Y:S01]  /*24b0*/  LDC.64 R10, c[0x0][0x5c8] ;  /* 0x00017200ff0a7b82 */ /* 0x000e620000000a00 */
[----:B0-----:R-:W-:Y:S01]  /*24c0*/  IMAD.WIDE R12, R19, 0x40, R60 ;  /* 0x00000040130c7825 */ /* 0x001fe200078e023c */
[----:B------:R-:W-:Y:S01]  /*24d0*/  ULDC.64 UR4, c[0x0][0x5c0] ;  /* 0x0001700000047ab9 */ /* 0x000fe20000000a00 */
[----:B------:R-:W-:Y:S02]  /*24e0*/  BSSY B0, `(.L_x_39) ;  /* 0x00001c4000007945 */ /* 0x000fe40003800000 */
[----:B------:R-:W-:Y:S02]  /*24f0*/  IMAD.IADD R72, R67, 0x1, -R0 ;  /* 0x0000000143487824 */ /* 0x000fe400078e0a00 */
[-C--:B-1----:R-:W-:Y:S02]  /*2500*/  IMAD R3, R13, R10.reuse, RZ ;  /* 0x0000000a0d037224 */ /* 0x082fe400078e02ff */
[----:B------:R-:W-:-:S04]  /*2510*/  IMAD.WIDE.U32 R4, R12, R10, R4 ;  /* 0x0000000a0c047225 */ /* 0x000fc800078e0004 */
[----:B------:R-:W-:Y:S01]  /*2520*/  IMAD R3, R12, R11, R3 ;  /* 0x0000000b0c037224 */ /* 0x000fe200078e0203 */
[----:B------:R-:W-:-:S03]  /*2530*/  IADD3 R6, P0, R4, UR4, RZ ;  /* 0x0000000404067c10 */ /* 0x000fc6000ff1e0ff */
[----:B------:R-:W-:Y:S01]  /*2540*/  IMAD.IADD R3, R5, 0x1, R3 ;  /* 0x0000000105037824 */ /* 0x000fe200078e0203 */
[----:B------:R-:W-:-:S04]  /*2550*/  LEA R4, P1, R10, R6, 0x3 ;  /* 0x000000060a047211 */ /* 0x000fc800078218ff */
[----:B------:R-:W-:Y:S01]  /*2560*/  IADD3.X R7, R3, UR5, RZ, P0, !PT ;  /* 0x0000000503077c10 */ /* 0x000fe200087fe4ff */
[----:B------:R-:W-:Y:S01]  /*2570*/  IMAD R3, R62, -0x2, R15 ;  /* 0xfffffffe3e037824 */ /* 0x000fe200078e020f */
[----:B-----5:R-:W-:Y:S02]  /*2580*/  ISETP.NE.AND P0, PT, R59, RZ, PT ;  /* 0x000000ff3b00720c */ /* 0x020fe40003f05270 */
[----:B------:R-:W-:Y:S01]  /*2590*/  LEA.HI.X R5, R10, R7, R11, 0x3, P1 ;  /* 0x000000070a057211 */ /* 0x000fe200008f1c0b */
[----:B------:R-:W-:-:S10]  /*25a0*/  IMAD.IADD R73, R3, 0x1, -R22 ;  /* 0x0000000103497824 */ /* 0x000fd400078e0a16 */
[----:B------:R-:W-:Y:S05]  /*25b0*/  @!P0 BRA `(.L_x_40) ;  /* 0x0000001400188947 */ /* 0x000fea0003800000 */
[----:B------:R-:W0:Y:S01]  /*25c0*/  LDC.64 R14, c[0x0][0x5b0] ;  /* 0x00016c00ff0e7b82 */ /* 0x000e220000000a00 */
[----:B------:R-:W-:Y:S01]  /*25d0*/  ULDC.64 UR4, c[0x0][0x5b8] ;  /* 0x00016e0000047ab9 */ /* 0x000fe20000000a00 */
[----:B------:R-:W-:Y:S01]  /*25e0*/  ISETP.GE.AND P3, PT, R73, 0x1, PT ;  /* 0x000000014900780c */ /* 0x000fe20003f66270 */
[----:B------:R-:W-:Y:S01]  /*25f0*/  IMAD.WIDE.U32 R8, R2, UR4, R8 ;  /* 0x0000000402087c25 */ /* 0x000fe2000f8e0008 */
[----:B------:R-:W-:Y:S02]  /*2600*/  BSSY B1, `(.L_x_41) ;  /* 0x000000e000017945 */ /* 0x000fe40003800000 */
[----:B------:R-:W-:Y:S01]  /*2610*/  ISETP.LT.OR P1, PT, R72, 0x1, !P3 ;  /* 0x000000014800780c */ /* 0x000fe20005f21670 */
[----:B------:R-:W-:Y:S01]  /*2620*/  IMAD R3, R71, UR4, RZ ;  /* 0x0000000447037c24 */ /* 0x000fe2000f8e02ff */
[----:B------:R-:W1:Y:S01]  /*2630*/  LDC.64 R20, c[0x0][0x5a8] ;  /* 0x00016a00ff147b82 */ /* 0x000e620000000a00 */
[----:B------:R-:W-:Y:S02]  /*2640*/  IADD3 R10, P0, R22, R8, RZ ;  /* 0x00000008160a7210 */ /* 0x000fe40007f1e0ff */
[----:B------:R-:W-:-:S05]  /*2650*/  IMAD R3, R2, UR5, R3 ;  /* 0x0000000502037c24 */ /* 0x000fca000f8e0203 */
[----:B------:R-:W-:Y:S01]  /*2660*/  IADD3.X R11, R70, R9, R3, P0, !PT ;  /* 0x00000009460b7210 */ /* 0x000fe200007fe403 */
[-C--:B0-----:R-:W-:Y:S02]  /*2670*/  IMAD R0, R13, R14.reuse, RZ ;  /* 0x0000000e0d007224 */ /* 0x081fe400078e02ff */
[----:B------:R-:W-:-:S04]  /*2680*/  IMAD.WIDE.U32 R2, R12, R14, R10 ;  /* 0x0000000e0c027225 */ /* 0x000fc800078e000a */
[----:B------:R-:W-:Y:S01]  /*2690*/  IMAD R19, R12, R15, R0 ;  /* 0x0000000f0c137224 */ /* 0x000fe200078e0200 */
[----:B-1----:R-:W-:-:S04]  /*26a0*/  IADD3 R2, P0, R2, R20, RZ ;  /* 0x0000001402027210 */ /* 0x002fc80007f1e0ff */
[----:B------:R-:W-:Y:S01]  /*26b0*/  IADD3.X R3, R21, R3, R19, P0, !PT ;  /* 0x0000000315037210 */ /* 0x000fe200007fe413 */
[----:B------:R-:W-:Y:S08]  /*26c0*/  @P1 BRA `(.L_x_42) ;  /* 0x0000000000041947 */ /* 0x000ff00003800000 */
[----:B------:R0:W5:Y:S02]  /*26d0*/  LDG.E.U8 R68, desc[UR36][R2.64] ;  /* 0x0000002402447981 */ /* 0x000164000c1e1100 */
.L_x_42:
[----:B------:R-:W-:Y:S05]  /*26e0*/  BSYNC B1 ;  /* 0x0000000000017941 */ /* 0x000fea0003800000 */
.L_x_41:
[----:B-----5:R-:W-:Y:S01]  /*26f0*/  LOP3.LUT R0, R68, 0xffff, RZ, 0xc0, !PT ;  /* 0x0000ffff44007812 */ /* 0x020fe200078ec0ff */
[C---:B------:R-:W-:Y:S01]  /*2700*/  IMAD.SHL.U32 R8, R14.reuse, 0x8, RZ ;  /* 0x000000080e087824 */ /* 0x040fe200078e00ff */
[----:B------:R-:W-:Y:S01]  /*2710*/  SHF.L.U64.HI R9, R14, 0x3, R15 ;  /* 0x000000030e097819 */ /* 0x000fe2000001020f */
[----:B------:R-:W-:Y:S01]  /*2720*/  BSSY B1, `(.L_x_43) ;  /* 0x000000e000017945 */ /* 0x000fe20003800000 */
[----:B------:R-:W-:Y:S02]  /*2730*/  PRMT R0, R0, 0x8880, RZ ;  /* 0x0000888000007816 */ /* 0x000fe400000000ff */
[----:B------:R-:W-:Y:S01]  /*2740*/  ISETP.GE.AND P2, PT, R73, 0x2, PT ;  /* 0x000000024900780c */ /* 0x000fe20003f46270 */
[----:B------:R-:W-:-:S03]  /*2750*/  IMAD.WIDE.U32 R8, R12, R14, R8 ;  /* 0x0000000e0c087225 */ /* 0x000fc600078e0008 */
[----:B------:R-:W-:Y:S01]  /*2760*/  ISETP.LT.OR P0, PT, R72, 0x1, !P2 ;  /* 0x000000014800780c */ /* 0x000fe20005701670 */
[----:B------:R-:W-:Y:S01]  /*2770*/  IMAD R13, R0, R59, RZ ;  /* 0x0000003b000d7224 */ /* 0x000fe200078e02ff */
[----:B------:R-:W-:Y:S01]  /*2780*/  IADD3 R8, P4, P5, R10, R20, R8 ;  /* 0x000000140a087210 */ /* 0x000fe20007d9e008 */
[----:B------:R-:W-:Y:S02]  /*2790*/  IMAD.IADD R12, R19, 0x1, R9 ;  /* 0x00000001130c7824 */ /* 0x000fe400078e0209 */
[----:B------:R-:W-:-:S05]  /*27a0*/  @!P1 IMAD R15, R24, R58, R13 ;  /* 0x0000003a180f9224 */ /* 0x000fca00078e020d */
[----:B------:R1:W-:Y:S03]  /*27b0*/  @!P1 STG.E.U8 desc[UR36][R6.64], R15 ;  /* 0x0000000f06009986 */ /* 0x0003e6000c101124 */
[----:B------:R-:W-:Y:S05]  /*27c0*/  @P0 BRA `(.L_x_44) ;  /* 0x00000000000c0947 */ /* 0x000fea0003800000 */
[----:B------:R-:W2:Y:S02]  /*27d0*/  LDG.E.U8 R68, desc[UR36][R2.64+0x1] ;  /* 0x0000012402447981 */ /* 0x000ea4000c1e1100 */
[----:B--2---:R-:W-:-:S05]  /*27e0*/  PRMT R0, R68, 0x8880, RZ ;  /* 0x0000888044007816 */ /* 0x004fca00000000ff */
[----:B------:R-:W-:-:S07]  /*27f0*/  IMAD R13, R0, R59, RZ ;  /* 0x0000003b000d7224 */ /* 0x000fce00078e02ff */
.L_x_44:
[----:B------:R-:W-:Y:S05]  /*2800*/  BSYNC B1 ;  /* 0x0000000000017941 */ /* 0x000fea0003800000 */
.L_x_43:
[C---:B------:R-:W-:Y:S01]  /*2810*/  ISETP.LT.OR P3, PT, R72.reuse, 0x9, !P3 ;  /* 0x000000094800780c */ /* 0x040fe20005f61670 */
[----:B------:R-:W-:Y:S01]  /*2820*/  @!P0 IMAD R25, R25, R58, R13 ;  /* 0x0000003a19198224 */ /* 0x000fe200078e020d */
[----:B------:R-:W-:Y:S01]  /*2830*/  ISETP.GE.AND P1, PT, R73, 0x9, PT ;  /* 0x000000094900780c */ /* 0x000fe20003f26270 */
[----:B------:R-:W-:Y:S01]  /*2840*/  BSSY B1, `(.L_x_45) ;  /* 0x000000b000017945 */ /* 0x000fe20003800000 */
[----:B------:R-:W-:Y:S02]  /*2850*/  IADD3.X R9, R11, R21, R12, P4, P5 ;  /* 0x000000150b097210 */ /* 0x000fe400027ea40c */
[----:B------:R2:W-:Y:S01]  /*2860*/  @!P0 STG.E.U8 desc[UR36][R6.64+0x1], R25 ;  /* 0x0000011906008986 */ /* 0x0005e2000c101124 */
[----:B------:R-:W-:Y:S02]  /*2870*/  ISETP.GE.AND P0, PT, R73, 0xa, PT ;  /* 0x0000000a4900780c */ /* 0x000fe40003f06270 */
[C---:B------:R-:W-:Y:S02]  /*2880*/  ISETP.LT.OR P2, PT, R72.reuse, 0x9, !P2 ;  /* 0x000000094800780c */ /* 0x040fe40005741670 */
[----:B------:R-:W-:-:S02]  /*2890*/  ISETP.LT.OR P5, PT, R72, 0x1, !P1 ;  /* 0x000000014800780c */ /* 0x000fc40004fa1670 */
[----:B------:R-:W-:Y:S01]  /*28a0*/  ISETP.LT.OR P4, PT, R72, 0x1, !P0 ;  /* 0x000000014800780c */ /* 0x000fe20004781670 */
[----:B------:R-:W-:-:S12]  /*28b0*/  @P3 BRA `(.L_x_46) ;  /* 0x00000000000c3947 */ /* 0x000fd80003800000 */
[----:B------:R-:W3:Y:S02]  /*28c0*/  LDG.E.U8 R68, desc[UR36][R8.64] ;  /* 0x0000002408447981 */ /* 0x000ee4000c1e1100 */
[----:B---3--:R-:W-:-:S05]  /*28d0*/  PRMT R0, R68, 0x8880, RZ ;  /* 0x0000888044007816 */ /* 0x008fca00000000ff */
[----:B------:R-:W-:-:S07]  /*28e0*/  IMAD R13, R0, R59, RZ ;  /* 0x0000003b000d7224 */ /* 0x000fce00078e02ff */
.L_x_46:
[----:B------:R-:W-:Y:S05]  /*28f0*/  BSYNC B1 ;  /* 0x0000000000017941 */ /* 0x000fea0003800000 */
.L_x_45:
[----:B------:R-:W-:Y:S01]  /*2900*/  @!P3 IMAD R11, R26, R58, R13 ;  /* 0x0000003a1a0bb224 */ /* 0x000fe200078e020d */
[----:B------:R-:W-:Y:S04]  /*2910*/  BSSY B1, `(.L_x_47) ;  /* 0x0000006000017945 */ /* 0x000fe80003800000 */
[----:B------:R3:W-:Y:S01]  /*2920*/  @!P3 STG.E.U8 desc[UR36][R4.64], R11 ;  /* 0x0000000b0400b986 */ /* 0x0007e2000c101124 */
[----:B------:R-:W-:Y:S05]  /*2930*/  @P2 BRA `(.L_x_48) ;  /* 0x00000000000c2947 */ /* 0x000fea0003800000 */
[----:B------:R-:W4:Y:S02]  /*2940*/  LDG.E.U8 R68, desc[UR36][R8.64+0x1] ;  /* 0x0000012408447981 */ /* 0x000f24000c1e1100 */
[----:B----4-:R-:W-:-:S05]  /*2950*/  PRMT R0, R68, 0x8880, RZ ;  /* 0x0000888044007816 */ /* 0x010fca00000000ff */
[----:B------:R-:W-:-:S07]  /*2960*/  IMAD R13, R0, R59, RZ ;  /* 0x0000003b000d7224 */ /* 0x000fce00078e02ff */
.L_x_48:
[----:B------:R-:W-:Y:S05]  /*2970*/  BSYNC B1 ;  /* 0x0000000000017941 */ /* 0x000fea0003800000 */
.L_x_47:
[----:B------:R-:W-:Y:S01]  /*2980*/  @!P2 IMAD R27, R27, R58, R13 ;  /* 0x0000003a1b1ba224 */ /* 0x000fe200078e020d */
[----:B------:R-:W-:Y:S04]  /*2990*/  BSSY B1, `(.L_x_49) ;  /* 0x0000006000017945 */ /* 0x000fe80003800000 */
[----:B------:R4:W-:Y:S01]  /*29a0*/  @!P2 STG.E.U8 desc[UR36][R4.64+0x1], R27 ;  /* 0x0000011b0400a986 */ /* 0x0009e2000c101124 */
[----:B------:R-:W-:Y:S05]  /*29b0*/  @P5 BRA `(.L_x_50) ;  /* 0x00000000000c5947 */ /* 0x000fea0003800000 */
[----:B------:R-:W5:Y:S02]  /*29c0*/  LDG.E.U8 R68, desc[UR36][R2.64+0x8] ;  /* 0x0000082402447981 */ /* 0x000f64000c1e1100 */
[----:B-----5:R-:W-:-:S05]  /*29d0*/  PRMT R0, R68, 0x8880, RZ ;  /* 0x0000888044007816 */ /* 0x020fca00000000ff */
[----:B------:R-:W-:-:S07]  /*29e0*/  IMAD R13, R0, R59, RZ ;  /* 0x0000003b000d7224 */ /* 0x000fce00078e02ff */
.L_x_50:
[----:B------:R-:W-:Y:S05]  /*29f0*/  BSYNC B1 ;  /* 0x0000000000017941 */ /* 0x000fea0003800000 */
.L_x_49:
[----:B---3--:R-:W-:Y:S01]  /*2a00*/  @!P5 IMAD R11, R28, R58, R13 ;  /* 0x0000003a1c0bd224 */ /* 0x008fe200078e020d */
[----:B------:R-:W-:Y:S04]  /*2a10*/  BSSY B1, `(.L_x_51) ;  /* 0x0000006000017945 */ /* 0x000fe80003800000 */
[----:B------:R3:W-:Y:S01]  /*2a20*/  @!P5 STG.E.U8 desc[UR36][R6.64+0x8], R11 ;  /* 0x0000080b0600d986 */ /* 0x0007e2000c101124 */
[----:B------:R-:W-:Y:S05]  /*2a30*/  @P4 BRA `(.L_x_52) ;  /* 0x00000000000c4947 */ /* 0x000fea0003800000 */
[----:B------:R-:W5:Y:S02]  /*2a40*/  LDG.E.U8 R68, desc[UR36][R2.64+0x9] ;  /* 0x0000092402447981 */ /* 0x000f64000c1e1100 */
[----:B-----5:R-:W-:-:S05]  /*2a50*/  PRMT R0, R68, 0x8880, RZ ;  /* 0x0000888044007816 */ /* 0x020fca00000000ff */
[----:B------:R-:W-:-:S07]  /*2a60*/  IMAD R13, R0, R59, RZ ;  /* 0x0000003b000d7224 */ /* 0x000fce00078e02ff */
.L_x_52:
[----:B------:R-:W-:Y:S05]  /*2a70*/  BSYNC B1 ;  /* 0x0000000000017941 */ /* 0x000fea0003800000 */
.L_x_51:
[C---:B------:R-:W-:Y:S01]  /*2a80*/  ISETP.LT.OR P1, PT, R72.reuse, 0x9, !P1 ;  /* 0x000000094800780c */ /* 0x040fe20004f21670 */
[----:B------:R-:W-:Y:S01]  /*2a90*/  @!P4 IMAD R29, R29, R58, R13 ;  /* 0x0000003a1d1dc224 */ /* 0x000fe200078e020d */
[C---:B------:R-:W-:Y:S01]  /*2aa0*/  ISETP.GE.AND P3, PT, R73.reuse, 0x11, PT ;  /* 0x000000114900780c */ /* 0x040fe20003f66270 */
[----:B------:R-:W-:Y:S01]  /*2ab0*/  BSSY B1, `(.L_x_53) ;  /* 0x000000a000017945 */ /* 0x000fe20003800000 */
[----:B------:R-:W-:Y:S02]  /*2ac0*/  ISETP.GE.AND P2, PT, R73, 0x12, PT ;  /* 0x000000124900780c */ /* 0x000fe40003f46270 */
[----:B------:R0:W-:Y:S01]  /*2ad0*/  @!P4 STG.E.U8 desc[UR36][R6.64+0x9], R29 ;  /* 0x0000091d0600c986 */ /* 0x0001e2000c101124 */
[C---:B------:R-:W-:Y:S02]  /*2ae0*/  ISETP.LT.OR P0, PT, R72.reuse, 0x9, !P0 ;  /* 0x000000094800780c */ /* 0x040fe40004701670 */
[C---:B------:R-:W-:Y:S02]  /*2af0*/  ISETP.LT.OR P5, PT, R72.reuse, 0x1, !P3 ;  /* 0x000000014800780c */ /* 0x040fe40005fa1670 */
[----:B------:R-:W-:-:S02]  /*2b00*/  ISETP.LT.OR P4, PT, R72, 0x1, !P2 ;  /* 0x000000014800780c */ /* 0x000fc40005781670 */
[----:B------:R-:W-:Y:S11]  /*2b10*/  @P1 BRA `(.L_x_54) ;  /* 0x00000000000c1947 */ /* 0x000ff60003800000 */
[----:B------:R-:W5:Y:S02]  /*2b20*/  LDG.E.U8 R68, desc[UR36][R8.64+0x8] ;  /* 0x0000082408447981 */ /* 0x000f64000c1e1100 */
[----:B-----5:R-:W-:-:S05]  /*2b30*/  PRMT R0, R68, 0x8880, RZ ;  /* 0x0000888044007816 */ /* 0x020fca00000000ff */
[----:B------:R-:W-:-:S07]  /*2b40*/  IMAD R13, R0, R59, RZ ;  /* 0x0000003b000d7224 */ /* 0x000fce00078e02ff */
.L_x_54:
[----:B------:R-:W-:Y:S05]  /*2b50*/  BSYNC B1 ;  /* 0x0000000000017941 */ /* 0x000fea0003800000 */
.L_x_53:
[----:B---3--:R-:W-:Y:S01]  /*2b60*/  @!P1 IMAD R11, R30, R58, R13 ;  /* 0x0000003a1e0b9224 */ /* 0x008fe200078e020d */
[----:B------:R-:W-:Y:S04]  /*2b70*/  BSSY B1, `(.L_x_55) ;  /* 0x0000006000017945 */ /* 0x000fe80003800000 */
[----:B------:R3:W-:Y:S01]  /*2b80*/  @!P1 STG.E.U8 desc[UR36][R4.64+0x8], R11 ;  /* 0x0000080b04009986 */ /* 0x0007e2000c101124 */
[----:B------:R-:W-:Y:S05]  /*2b90*/  @P0 BRA `(.L_x_56) ;  /* 0x00000000000c0947 */ /* 0x000fea0003800000 */
[----:B------:R-:W5:Y:S02]  /*2ba0*/  LDG.E.U8 R68, desc[UR36][R8.64+0x9] ;  /* 0x0000092408447981 */ /* 0x000f64000c1e1100 */
[----:B-----5:R-:W-:-:S05]  /*2bb0*/  PRMT R0, R68, 0x8880, RZ ;  /* 0x0000888044007816 */ /* 0x020fca00000000ff */
[----:B------:R-:W-:-:S07]  /*2bc0*/  IMAD R13, R0, R59, RZ ;  /* 0x0000003b000d7224 */ /* 0x000fce00078e02ff */
.L_x_56:
[----:B------:R-:W-:Y:S05]  /*2bd0*/  BSYNC B1 ;  /* 0x0000000000017941 */ /* 0x000fea0003800000 */
.L_x_55:
[----:B------:R-:W-:Y:S01]  /*2be0*/  @!P0 IMAD R31, R31, R58, R13 ;  /* 0x0000003a1f1f8224 */ /* 0x000fe200078e020d */
[----:B------:R-:W-:Y:S04]  /*2bf0*/  BSSY B1, `(.L_x_57) ;  /* 0x0000006000017945 */ /* 0x000fe80003800000 */
[----:B------:R0:W-:Y:S01]  /*2c00*/  @!P0 STG.E.U8 desc[UR36][R4.64+0x9], R31 ;  /* 0x0000091f04008986 */ /* 0x0001e2000c101124 */
[----:B------:R-:W-:Y:S05]  /*2c10*/  @P5 BRA `(.L_x_58) ;  /* 0x00000000000c5947 */ /* 0x000fea0003800000 */
[----:B------:R-:W5:Y:S02]  /*2c20*/  LDG.E.U8 R68, desc[UR36][R2.64+0x10] ;  /* 0x0000102402447981 */ /* 0x000f64000c1e1100 */
[----:B-----5:R-:W-:-:S05]  /*2c30*/  PRMT R0, R68, 0x8880, RZ ;  /* 0x0000888044007816 */ /* 0x020fca00000000ff */
[----:B------:R-:W-:-:S07]  /*2c40*/  IMAD R13, R0, R59, RZ ;  /* 0x0000003b000d7224 */ /* 0x000fce00078e02ff */
.L_x_58:
[----:B------:R-:W-:Y:S05]  /*2c50*/  BSYNC B1 ;  /* 0x0000000000017941 */ /* 0x000fea0003800000 */
.L_x_57:
[----:B---3--:R-:W-:Y:S01]  /*2c60*/  @!P5 IMAD R11, R32, R58, R13 ;  /* 0x0000003a200bd224 */ /* 0x008fe200078e020d */
[----:B------:R-:W-:Y:S04]  /*2c70*/  BSSY B1, `(.L_x_59) ;  /* 0x0000006000017945 */ /* 0x000fe80003800000 */
[----:B------:R3:W-:Y:S01]  /*2c80*/  @!P5 STG.E.U8 desc[UR36][R6.64+0x10], R11 ;  /* 0x0000100b0600d986 */ /* 0x0007e2000c101124 */
[----:B------:R-:W-:Y:S05]  /*2c90*/  @P4 BRA `(.L_x_60) ;  /* 0x00000000000c4947 */ /* 0x000fea0003800000 */
[----:B------:R-:W5:Y:S02]  /*2ca0*/  LDG.E.U8 R68, desc[UR36][R2.64+0x11] ;  /* 0x0000112402447981 */ /* 0x000f64000c1e1100 */
[----:B-----5:R-:W-:-:S05]  /*2cb0*/  PRMT R0, R68, 0x8880, RZ ;  /* 0x0000888044007816 */ /* 0x020fca00000000ff */
[----:B------:R-:W-:-:S07]  /*2cc0*/  IMAD R13, R0, R59, RZ ;  /* 0x0000003b000d7224 */ /* 0x000fce00078e02ff */
.L_x_60:
[----:B------:R-:W-:Y:S05]  /*2cd0*/  BSYNC B1 ;  /* 0x0000000000017941 */ /* 0x000fea0003800000 */
.L_x_59:
        /* <DEDUP_REMOVED lines=13> */
.L_x_62:
[----:B------:R-:W-:Y:S05]  /*2db0*/  BSYNC B1 ;  /* 0x0000000000017941 */ /* 0x000fea0003800000 */
.L_x_61:
[----:B---3--:R-:W-:Y:S01]  /*2dc0*/  @!P3 IMAD R11, R34, R58, R13 ;  /* 0x0000003a220bb224 */ /* 0x008fe200078e020d */
[----:B------:R-:W-:Y:S04]  /*2dd0*/  BSSY B1, `(.L_x_63) ;  /* 0x0000006000017945 */ /* 0x000fe80003800000 */
[----:B------:R3:W-:Y:S01]  /*2de0*/  @!P3 STG.E.U8 desc[UR36][R4.64+0x10], R11 ;  /* 0x0000100b0400b986 */ /* 0x0007e2000c101124 */
[----:B------:R-:W-:Y:S05]  /*2df0*/  @P2 BRA `(.L_x_64) ;  /* 0x00000000000c2947 */ /* 0x000fea0003800000 */
[----:B------:R-:W5:Y:S02]  /*2e00*/  LDG.E.U8 R68, desc[UR36][R8.64+0x11] ;  /* 0x0000112408447981 */ /* 0x000f64000c1e1100 */
[----:B-----5:R-:W-:-:S05]  /*2e10*/  PRMT R0, R68, 0x8880, RZ ;  /* 0x0000888044007816 */ /* 0x020fca00000000ff */
[----:B------:R-:W-:-:S07]  /*2e20*/  IMAD R13, R0, R59, RZ ;  /* 0x0000003b000d7224 */ /* 0x000fce00078e02ff */
.L_x_64:
[----:B------:R-:W-:Y:S05]  /*2e30*/  BSYNC B1 ;  /* 0x0000000000017941 */ /* 0x000fea0003800000 */
.L_x_63:
[----:B------:R-:W-:Y:S01]  /*2e40*/  @!P2 IMAD R35, R35, R58, R13 ;  /* 0x0000003a2323a224 */ /* 0x000fe200078e020d */
[----:B------:R-:W-:Y:S04]  /*2e50*/  BSSY B1, `(.L_x_65) ;  /* 0x0000006000017945 */ /* 0x000fe80003800000 */
[----:B------:R0:W-:Y:S01]  /*2e60*/  @!P2 STG.E.U8 desc[UR36][R4.64+0x11], R35 ;  /* 0x000011230400a986 */ /* 0x0001e2000c101124 */
[----:B------:R-:W-:Y:S05]  /*2e70*/  @P5 BRA `(.L_x_66) ;  /* 0x00000000000c5947 */ /* 0x000fea0003800000 */
[----:B------:R-:W5:Y:S02]  /*2e80*/  LDG.E.U8 R68, desc[UR36][R2.64+0x18] ;  /* 0x0000182402447981 */ /* 0x000f64000c1e1100 */
[----:B-----5:R-:W-:-:S05]  /*2e90*/  PRMT R0, R68, 0x8880, RZ ;  /* 0x0000888044007816 */ /* 0x020fca00000000ff */
[----:B------:R-:W-:-:S07]  /*2ea0*/  IMAD R13, R0, R59, RZ ;  /* 0x0000003b000d7224 */ /* 0x000fce00078e02ff */
.L_x_66:
[----:B------:R-:W-:Y:S05]  /*2eb0*/  BSYNC B1 ;  /* 0x0000000000017941 */ /* 0x000fea0003800000 */
.L_x_65:
[----:B---3--:R-:W-:Y:S01]  /*2ec0*/  @!P5 IMAD R11, R36, R58, R13 ;  /* 0x0000003a240bd224 */ /* 0x008fe200078e020d */
[----:B------:R-:W-:Y:S04]  /*2ed0*/  BSSY B1, `(.L_x_67) ;  /* 0x0000006000017945 */ /* 0x000fe80003800000 */
[----:B------:R3:W-:Y:S01]  /*2ee0*/  @!P5 STG.E.U8 desc[UR36][R6.64+0x18], R11 ;  /* 0x0000180b0600d986 */ /* 0x0007e2000c101124 */
[----:B------:R-:W-:Y:S05]  /*2ef0*/  @P4 BRA `(.L_x_68) ;  /* 0x00000000000c4947 */ /* 0x000fea0003800000 */
[----:B------:R-:W5:Y:S02]  /*2f00*/  LDG.E.U8 R68, desc[UR36][R2.64+0x19] ;  /* 0x0000192402447981 */ /* 0x000f64000c1e1100 */
[----:B-----5:R-:W-:-:S05]  /*2f10*/  PRMT R0, R68, 0x8880, RZ ;  /* 0x0000888044007816 */ /* 0x020fca00000000ff */
[----:B------:R-:W-:-:S07]  /*2f20*/  IMAD R13, R0, R59, RZ ;  /* 0x0000003b000d7224 */ /* 0x000fce00078e02ff */
.L_x_68:
[----:B------:R-:W-:Y:S05]  /*2f30*/  BSYNC B1 ;  /* 0x0000000000017941 */ /* 0x000fea0003800000 */
.L_x_67:
        /* <DEDUP_REMOVED lines=13> */
.L_x_70:
[----:B------:R-:W-:Y:S05]  /*3010*/  BSYNC B1 ;  /* 0x0000000000017941 */ /* 0x000fea0003800000 */
.L_x_69:
[----:B---3--:R-:W-:Y:S01]  /*3020*/  @!P1 IMAD R11, R38, R58, R13 ;  /* 0x0000003a260b9224 */ /* 0x008fe200078e020d */
[----:B------:R-:W-:Y:S04]  /*3030*/  BSSY B1, `(.L_x_71) ;  /* 0x0000006000017945 */ /* 0x000fe80003800000 */
[----:B------:R3:W-:Y:S01]  /*3040*/  @!P1 STG.E.U8 desc[UR36][R4.64+0x18], R11 ;  /* 0x0000180b04009986 */ /* 0x0007e2000c101124 */
[----:B------:R-:W-:Y:S05]  /*3050*/  @P4 BRA `(.L_x_72) ;  /* 0x00000000000c4947 */ /* 0x000fea0003800000 */
[----:B------:R-:W5:Y:S02]  /*3060*/  LDG.E.U8 R68, desc[UR36][R8.64+0x19] ;  /* 0x0000192408447981 */ /* 0x000f64000c1e1100 */
[----:B-----5:R-:W-:-:S05]  /*3070*/  PRMT R0, R68, 0x8880, RZ ;  /* 0x0000888044007816 */ /* 0x020fca00000000ff */
[----:B------:R-:W-:-:S07]  /*3080*/  IMAD R13, R0, R59, RZ ;  /* 0x0000003b000d7224 */ /* 0x000fce00078e02ff */
.L_x_72:
[----:B------:R-:W-:Y:S05]  /*3090*/  BSYNC B1 ;  /* 0x0000000000017941 */ /* 0x000fea0003800000 */
.L_x_71:
[----:B------:R-:W-:Y:S01]  /*30a0*/  @!P4 IMAD R39, R39, R58, R13 ;  /* 0x0000003a2727c224 */ /* 0x000fe200078e020d */
[----:B------:R-:W-:Y:S04]  /*30b0*/  BSSY B1, `(.L_x_73) ;  /* 0x0000006000017945 */ /* 0x000fe80003800000 */
[----:B------:R0:W-:Y:S01]  /*30c0*/  @!P4 STG.E.U8 desc[UR36][R4.64+0x19], R39 ;  /* 0x000019270400c986 */ /* 0x0001e2000c101124 */
[----:B------:R-:W-:Y:S05]  /*30d0*/  @P5 BRA `(.L_x_74) ;  /* 0x00000000000c5947 */ /* 0x000fea0003800000 */
[----:B------:R-:W5:Y:S02]  /*30e0*/  LDG.E.U8 R68, desc[UR36][R2.64+0x20] ;  /* 0x0000202402447981 */ /* 0x000f64000c1e1100 */
[----:B-----5:R-:W-:-:S05]  /*30f0*/  PRMT R0, R68, 0x8880, RZ ;  /* 0x0000888044007816 */ /* 0x020fca00000000ff */
[----:B------:R-:W-:-:S07]  /*3100*/  IMAD R13, R0, R59, RZ ;  /* 0x0000003b000d7224 */ /* 0x000fce00078e02ff */
.L_x_74:
[----:B------:R-:W-:Y:S05]  /*3110*/  BSYNC B1 ;  /* 0x0000000000017941 */ /* 0x000fea0003800000 */
.L_x_73:
[----:B---3--:R-:W-:Y:S01]  /*3120*/  @!P5 IMAD R11, R40, R58, R13 ;  /* 0x0000003a280bd224 */ /* 0x008fe200078e020d */
[----:B------:R-:W-:Y:S04]  /*3130*/  BSSY B1, `(.L_x_75) ;  /* 0x0000006000017945 */ /* 0x000fe80003800000 */
[----:B------:R3:W-:Y:S01]  /*3140*/  @!P5 STG.E.U8 desc[UR36][R6.64+0x20], R11 ;  /* 0x0000200b0600d986 */ /* 0x0007e2000c101124 */
[----:B------:R-:W-:Y:S05]  /*3150*/  @P0 BRA `(.L_x_76) ;  /* 0x00000000000c0947 */ /* 0x000fea0003800000 */
[----:B------:R-:W5:Y:S02]  /*3160*/  LDG.E.U8 R68, desc[UR36][R2.64+0x21] ;  /* 0x0000212402447981 */ /* 0x000f64000c1e1100 */
[----:B-----5:R-:W-:-:S05]  /*3170*/  PRMT R0, R68, 0x8880, RZ ;  /* 0x0000888044007816 */ /* 0x020fca00000000ff */
[----:B------:R-:W-:-:S07]  /*3180*/  IMAD R13, R0, R59, RZ ;  /* 0x0000003b000d7224 */ /* 0x000fce00078e02ff */
.L_x_76:
[----:B------:R-:W-:Y:S05]  /*3190*/  BSYNC B1 ;  /* 0x0000000000017941 */ /* 0x000fea0003800000 */
.L_x_75:
        /* <DEDUP_REMOVED lines=13> */
.L_x_78:
[----:B------:R-:W-:Y:S05]  /*3270*/  BSYNC B1 ;  /* 0x0000000000017941 */ /* 0x000fea0003800000 */
.L_x_77:
[----:B---3--:R-:W-:Y:S01]  /*3280*/  @!P3 IMAD R11, R42, R58, R13 ;  /* 0x0000003a2a0bb224 */ /* 0x008fe200078e020d */
[----:B------:R-:W-:Y:S04]  /*3290*/  BSSY B1, `(.L_x_79) ;  /* 0x0000006000017945 */ /* 0x000fe80003800000 */
[----:B------:R3:W-:Y:S01]  /*32a0*/  @!P3 STG.E.U8 desc[UR36][R4.64+0x20], R11 ;  /* 0x0000200b0400b986 */ /* 0x0007e2000c101124 */
[----:B------:R-:W-:Y:S05]  /*32b0*/  @P2 BRA `(.L_x_80) ;  /* 0x00000000000c2947 */ /* 0x000fea0003800000 */
[----:B------:R-:W5:Y:S02]  /*32c0*/  LDG.E.U8 R68, desc[UR36][R8.64+0x21] ;  /* 0x0000212408447981 */ /* 0x000f64000c1e1100 */
[----:B-----5:R-:W-:-:S05]  /*32d0*/  PRMT R0, R68, 0x8880, RZ ;  /* 0x0000888044007816 */ /* 0x020fca00000000ff */
[----:B------:R-:W-:-:S07]  /*32e0*/  IMAD R13, R0, R59, RZ ;  /* 0x0000003b000d7224 */ /* 0x000fce00078e02ff */
.L_x_80:
[----:B------:R-:W-:Y:S05]  /*32f0*/  BSYNC B1 ;  /* 0x0000000000017941 */ /* 0x000fea0003800000 */
.L_x_79:
[----:B------:R-:W-:Y:S01]  /*3300*/  @!P2 IMAD R43, R43, R58, R13 ;  /* 0x0000003a2b2ba224 */ /* 0x000fe200078e020d */
[----:B------:R-:W-:Y:S04]  /*3310*/  BSSY B1, `(.L_x_81) ;  /* 0x0000006000017945 */ /* 0x000fe80003800000 */
[----:B------:R0:W-:Y:S01]  /*3320*/  @!P2 STG.E.U8 desc[UR36][R4.64+0x21], R43 ;  /* 0x0000212b0400a986 */ /* 0x0001e2000c101124 */
[----:B------:R-:W-:Y:S05]  /*3330*/  @P0 BRA `(.L_x_82) ;  /* 0x00000000000c0947 */ /* 0x000fea0003800000 */
[----:B------:R-:W5:Y:S02]  /*3340*/  LDG.E.U8 R68, desc[UR36][R2.64+0x28] ;  /* 0x0000282402447981 */ /* 0x000f64000c1e1100 */
[----:B-----5:R-:W-:-:S05]  /*3350*/  PRMT R0, R68, 0x8880, RZ ;  /* 0x0000888044007816 */ /* 0x020fca00000000ff */
[----:B------:R-:W-:-:S07]  /*3360*/  IMAD R13, R0, R59, RZ ;  /* 0x0000003b000d7224 */ /* 0x000fce00078e02ff */
.L_x_82:
[----:B------:R-:W-:Y:S05]  /*3370*/  BSYNC B1 ;  /* 0x0000000000017941 */ /* 0x000fea0003800000 */
.L_x_81:
[----:B---3--:R-:W-:Y:S01]  /*3380*/  @!P0 IMAD R11, R44, R58, R13 ;  /* 0x0000003a2c0b8224 */ /* 0x008fe200078e020d */
[----:B------:R-:W-:Y:S04]  /*3390*/  BSSY B1, `(.L_x_83) ;  /* 0x0000006000017945 */ /* 0x000fe80003800000 */
[----:B------:R3:W-:Y:S01]  /*33a0*/  @!P0 STG.E.U8 desc[UR36][R6.64+0x28], R11 ;  /* 0x0000280b06008986 */ /* 0x0007e2000c101124 */
[----:B------:R-:W-:Y:S05]  /*33b0*/  @P5 BRA `(.L_x_84) ;  /* 0x00000000000c5947 */ /* 0x000fea0003800000 */
[----:B------:R-:W5:Y:S02]  /*33c0*/  LDG.E.U8 R68, desc[UR36][R2.64+0x29] ;  /* 0x0000292402447981 */ /* 0x000f64000c1e1100 */
[----:B-----5:R-:W-:-:S05]  /*33d0*/  PRMT R0, R68, 0x8880, RZ ;  /* 0x0000888044007816 */ /* 0x020fca00000000ff */
[----:B------:R-:W-:-:S07]  /*33e0*/  IMAD R13, R0, R59, RZ ;  /* 0x0000003b000d7224 */ /* 0x000fce00078e02ff */
.L_x_84:
[----:B------:R-:W-:Y:S05]  /*33f0*/  BSYNC B1 ;  /* 0x0000000000017941 */ /* 0x000fea0003800000 */
.L_x_83:
        /* <DEDUP_REMOVED lines=13> */
.L_x_86:
[----:B------:R-:W-:Y:S05]  /*34d0*/  BSYNC B1 ;  /* 0x0000000000017941 */ /* 0x000fea0003800000 */
.L_x_85:
[----:B---3--:R-:W-:Y:S01]  /*34e0*/  @!P4 IMAD R11, R46, R58, R13 ;  /* 0x0000003a2e0bc224 */ /* 0x008fe200078e020d */
[----:B------:R-:W-:Y:S04]  /*34f0*/  BSSY B1, `(.L_x_87) ;  /* 0x0000006000017945 */ /* 0x000fe80003800000 */
[----:B------:R3:W-:Y:S01]  /*3500*/  @!P4 STG.E.U8 desc[UR36][R4.64+0x28], R11 ;  /* 0x0000280b0400c986 */ /* 0x0007e2000c101124 */
[----:B------:R-:W-:Y:S05]  /*3510*/  @P1 BRA `(.L_x_88) ;  /* 0x00000000000c1947 */ /* 0x000fea0003800000 */
[----:B------:R-:W5:Y:S02]  /*3520*/  LDG.E.U8 R68, desc[UR36][R8.64+0x29] ;  /* 0x0000292408447981 */ /* 0x000f64000c1e1100 */
[----:B-----5:R-:W-:-:S05]  /*3530*/  PRMT R0, R68, 0x8880, RZ ;  /* 0x0000888044007816 */ /* 0x020fca00000000ff */
[----:B------:R-:W-:-:S07]  /*3540*/  IMAD R13, R0, R59, RZ ;  /* 0x0000003b000d7224 */ /* 0x000fce00078e02ff */
.L_x_88:
[----:B------:R-:W-:Y:S05]  /*3550*/  BSYNC B1 ;  /* 0x0000000000017941 */ /* 0x000fea0003800000 */
.L_x_87:
[----:B------:R-:W-:Y:S01]  /*3560*/  @!P1 IMAD R47, R47, R58, R13 ;  /* 0x0000003a2f2f9224 */ /* 0x000fe200078e020d */
[----:B------:R-:W-:Y:S04]  /*3570*/  BSSY B1, `(.L_x_89) ;  /* 0x0000006000017945 */ /* 0x000fe80003800000 */
[----:B------:R0:W-:Y:S01]  /*3580*/  @!P1 STG.E.U8 desc[UR36][R4.64+0x29], R47 ;  /* 0x0000292f04009986 */ /* 0x0001e2000c101124 */
[----:B------:R-:W-:Y:S05]  /*3590*/  @P3 BRA `(.L_x_90) ;  /* 0x00000000000c3947 */ /* 0x000fea0003800000 */
[----:B------:R-:W5:Y:S02]  /*35a0*/  LDG.E.U8 R68, desc[UR36][R2.64+0x30] ;  /* 0x0000302402447981 */ /* 0x000f64000c1e1100 */
[----:B-----5:R-:W-:-:S05]  /*35b0*/  PRMT R0, R68, 0x8880, RZ ;  /* 0x0000888044007816 */ /* 0x020fca00000000ff */
[----:B------:R-:W-:-:S07]  /*35c0*/  IMAD R13, R0, R59, RZ ;  /* 0x0000003b000d7224 */ /* 0x000fce00078e02ff */
.L_x_90:
[----:B------:R-:W-:Y:S05]  /*35d0*/  BSYNC B1 ;  /* 0x0000000000017941 */ /* 0x000fea0003800000 */
.L_x_89:
[----:B---3--:R-:W-:Y:S01]  /*35e0*/  @!P3 IMAD R11, R48, R58, R13 ;  /* 0x0000003a300bb224 */ /* 0x008fe200078e020d */
[----:B------:R-:W-:Y:S04]  /*35f0*/  BSSY B1, `(.L_x_91) ;  /* 0x0000006000017945 */ /* 0x000fe80003800000 */
[----:B------:R3:W-:Y:S01]  /*3600*/  @!P3 STG.E.U8 desc[UR36][R6.64+0x30], R11 ;  /* 0x0000300b0600b986 */ /* 0x0007e2000c101124 */
[----:B------:R-:W-:Y:S05]  /*3610*/  @P5 BRA `(.L_x_92) ;  /* 0x00000000000c5947 */ /* 0x000fea0003800000 */
[----:B------:R-:W5:Y:S02]  /*3620*/  LDG.E.U8 R68, desc[UR36][R2.64+0x31] ;  /* 0x0000312402447981 */ /* 0x000f64000c1e1100 */
[----:B-----5:R-:W-:-:S05]  /*3630*/  PRMT R0, R68, 0x8880, RZ ;  /* 0x0000888044007816 */ /* 0x020fca00000000ff */
[----:B------:R-:W-:-:S07]  /*3640*/  IMAD R13, R0, R59, RZ ;  /* 0x0000003b000d7224 */ /* 0x000fce00078e02ff */
.L_x_92:
[----:B------:R-:W-:Y:S05]  /*3650*/  BSYNC B1 ;  /* 0x0000000000017941 */ /* 0x000fea0003800000 */
.L_x_91:
        /* <DEDUP_REMOVED lines=9> */
[----:B------:R-:W-:Y:S01]  /*36f0*/  ISETP.LT.OR P3, PT, R72, 0x9, !P3 ;  /* 0x000000094800780c */ /* 0x000fe20005f61670 */
[----:B------:R-:W-:-:S12]  /*3700*/  @P2 BRA `(.L_x_94) ;  /* 0x00000000000c2947 */ /* 0x000fd80003800000 */
[----:B------:R-:W5:Y:S02]  /*3710*/  LDG.E.U8 R68, desc[UR36][R8.64+0x30] ;  /* 0x0000302408447981 */ /* 0x000f64000c1e1100 */
[----:B-----5:R-:W-:-:S05]  /*3720*/  PRMT R0, R68, 0x8880, RZ ;  /* 0x0000888044007816 */ /* 0x020fca00000000ff */
[----:B------:R-:W-:-:S07]  /*3730*/  IMAD R13, R0, R59, RZ ;  /* 0x0000003b000d7224 */ /* 0x000fce00078e02ff */
.L_x_94:
[----:B------:R-:W-:Y:S05]  /*3740*/  BSYNC B1 ;  /* 0x0000000000017941 */ /* 0x000fea0003800000 */
.L_x_93:
[----:B---3--:R-:W-:Y:S01]  /*3750*/  @!P2 IMAD R11, R50, R58, R13 ;  /* 0x0000003a320ba224 */ /* 0x008fe200078e020d */
[----:B------:R-:W-:Y:S04]  /*3760*/  BSSY B1, `(.L_x_95) ;  /* 0x0000006000017945 */ /* 0x000fe80003800000 */
[----:B------:R3:W-:Y:S01]  /*3770*/  @!P2 STG.E.U8 desc[UR36][R4.64+0x30], R11 ;  /* 0x0000300b0400a986 */ /* 0x0007e2000c101124 */
[----:B------:R-:W-:Y:S05]  /*3780*/  @P0 BRA `(.L_x_96) ;  /* 0x00000000000c0947 */ /* 0x000fea0003800000 */
[----:B------:R-:W5:Y:S02]  /*3790*/  LDG.E.U8 R68, desc[UR36][R8.64+0x31] ;  /* 0x0000312408447981 */ /* 0x000f64000c1e1100 */
[----:B-----5:R-:W-:-:S05]  /*37a0*/  PRMT R0, R68, 0x8880, RZ ;  /* 0x0000888044007816 */ /* 0x020fca00000000ff */
[----:B------:R-:W-:-:S07]  /*37b0*/  IMAD R13, R0, R59, RZ ;  /* 0x0000003b000d7224 */ /* 0x000fce00078e02ff */
.L_x_96:
[----:B------:R-:W-:Y:S05]  /*37c0*/  BSYNC B1 ;  /* 0x0000000000017941 */ /* 0x000fea0003800000 */
.L_x_95:
[----:B------:R-:W-:Y:S01]  /*37d0*/  @!P0 IMAD R51, R51, R58, R13 ;  /* 0x0000003a33338224 */ /* 0x000fe200078e020d */
[----:B------:R-:W-:Y:S04]  /*37e0*/  BSSY B1, `(.L_x_97) ;  /* 0x0000006000017945 */ /* 0x000fe80003800000 */
[----:B------:R0:W-:Y:S01]  /*37f0*/  @!P0 STG.E.U8 desc[UR36][R4.64+0x31], R51 ;  /* 0x0000313304008986 */ /* 0x0001e2000c101124 */
[----:B------:R-:W-:Y:S05]  /*3800*/  @P5 BRA `(.L_x_98) ;  /* 0x00000000000c5947 */ /* 0x000fea0003800000 */
[----:B------:R-:W5:Y:S02]  /*3810*/  LDG.E.U8 R68, desc[UR36][R2.64+0x38] ;  /* 0x0000382402447981 */ /* 0x000f64000c1e1100 */
[----:B-----5:R-:W-:-:S05]  /*3820*/  PRMT R0, R68, 0x8880, RZ ;  /* 0x0000888044007816 */ /* 0x020fca00000000ff */
[----:B------:R-:W-:-:S07]  /*3830*/  IMAD R13, R0, R59, RZ ;  /* 0x0000003b000d7224 */ /* 0x000fce00078e02ff */
.L_x_98:
[----:B------:R-:W-:Y:S05]  /*3840*/  BSYNC B1 ;  /* 0x0000000000017941 */ /* 0x000fea0003800000 */
.L_x_97:
[----:B---3--:R-:W-:Y:S01]  /*3850*/  @!P5 IMAD R11, R52, R58, R13 ;  /* 0x0000003a340bd224 */ /* 0x008fe200078e020d */
[----:B------:R-:W-:Y:S04]  /*3860*/  BSSY B1, `(.L_x_99) ;  /* 0x0000006000017945 */ /* 0x000fe80003800000 */
[----:B------:R3:W-:Y:S01]  /*3870*/  @!P5 STG.E.U8 desc[UR36][R6.64+0x38], R11 ;  /* 0x0000380b0600d986 */ /* 0x0007e2000c101124 */
[----:B------:R-:W-:Y:S05]  /*3880*/  @P4 BRA `(.L_x_100) ;  /* 0x00000000000c4947 */ /* 0x000fea0003800000 */
[----:B------:R-:W5:Y:S02]  /*3890*/  LDG.E.U8 R68, desc[UR36][R2.64+0x39] ;  /* 0x0000392402447981 */ /* 0x000f64000c1e1100 */
[----:B-----5:R-:W-:-:S05]  /*38a0*/  PRMT R0, R68, 0x8880, RZ ;  /* 0x0000888044007816 */ /* 0x020fca00000000ff */
[----:B------:R-:W-:-:S07]  /*38b0*/  IMAD R13, R0, R59, RZ ;  /* 0x0000003b000d7224 */ /* 0x000fce00078e02ff */
.L_x_100:
[----:B------:R-:W-:Y:S05]  /*38c0*/  BSYNC B1 ;  /* 0x0000000000017941 */ /* 0x000fea0003800000 */
.L_x_99:
[----:B------:R-:W-:Y:S01]  /*38d0*/  @!P4 IMAD R53, R53, R58, R13 ;  /* 0x0000003a3535c224 */ /* 0x000fe200078e020d */
[----:B------:R-:W-:Y:S04]  /*38e0*/  BSSY B1, `(.L_x_101) ;  /* 0x0000006000017945 */ /* 0x000fe80003800000 */
[----:B------:R0:W-:Y:S01]  /*38f0*/  @!P4 STG.E.U8 desc[UR36][R6.64+0x39], R53 ;  /* 0x000039350600c986 */ /* 0x0001e2000c101124 */
[----:B------:R-:W-:Y:S05]  /*3900*/  @P3 BRA `(.L_x_102) ;  /* 0x00000000000c3947 */ /* 0x000fea0003800000 */
[----:B------:R-:W5:Y:S02]  /*3910*/  LDG.E.U8 R68, desc[UR36][R8.64+0x38] ;  /* 0x0000382408447981 */ /* 0x000f64000c1e1100 */
[----:B-----5:R-:W-:-:S05]  /*3920*/  PRMT R0, R68, 0x8880, RZ ;  /* 0x0000888044007816 */ /* 0x020fca00000000ff */
[----:B------:R-:W-:-:S07]  /*3930*/  IMAD R13, R0, R59, RZ ;  /* 0x0000003b000d7224 */ /* 0x000fce00078e02ff */
.L_x_102:
[----:B------:R-:W-:Y:S05]  /*3940*/  BSYNC B1 ;  /* 0x0000000000017941 */ /* 0x000fea0003800000 */
.L_x_101:
[----:B0-----:R-:W-:Y:S01]  /*3950*/  @!P3 IMAD R3, R54, R58, R13 ;  /* 0x0000003a3603b224 */ /* 0x001fe200078e020d */
[----:B------:R-:W-:Y:S01]  /*3960*/  ISETP.LT.OR P1, PT, R72, 0x9, !P1 ;  /* 0x000000094800780c */ /* 0x000fe20004f21670 */
[----:B------:R-:W-:Y:S03]  /*3970*/  BSSY B1, `(.L_x_103) ;  /* 0x0000006000017945 */ /* 0x000fe60003800000 */
[----:B------:R0:W-:Y:S09]  /*3980*/  @!P3 STG.E.U8 desc[UR36][R4.64+0x38], R3 ;  /* 0x000038030400b986 */ /* 0x0001f2000c101124 */
[----:B------:R-:W-:Y:S05]  /*3990*/  @P1 BRA `(.L_x_104) ;  /* 0x00000000000c1947 */ /* 0x000fea0003800000 */
[----:B------:R-:W5:Y:S02]  /*39a0*/  LDG.E.U8 R68, desc[UR36][R8.64+0x39] ;  /* 0x0000392408447981 */ /* 0x000f64000c1e1100 */
[----:B-----5:R-:W-:-:S05]  /*39b0*/  PRMT R0, R68, 0x8880, RZ ;  /* 0x0000888044007816 */ /* 0x020fca00000000ff */
[----:B------:R-:W-:-:S07]  /*39c0*/  IMAD R13, R0, R59, RZ ;  /* 0x0000003b000d7224 */ /* 0x000fce00078e02ff */
.L_x_104:
[----:B------:R-:W-:Y:S05]  /*39d0*/  BSYNC B1 ;  /* 0x0000000000017941 */ /* 0x000fea0003800000 */
.L_x_103:
[----:B------:R-:W-:Y:S01]  /*39e0*/  IMAD R13, R55, R58, R13 ;  /* 0x0000003a370d7224 */ /* 0x000fe200078e020d */
[----:B------:R-:W-:Y:S06]  /*39f0*/  @P1 BRA `(.L_x_105) ;  /* 0x0000000400c81947 */ /* 0x000fec0003800000 */
[----:B------:R0:W-:Y:S01]  /*3a00*/  STG.E.U8 desc[UR36][R4.64+0x39], R13 ;  /* 0x0000390d04007986 */ /* 0x0001e2000c101124 */
[----:B------:R-:W-:Y:S05]  /*3a10*/  BRA `(.L_x_105) ;  /* 0x0000000400c07947 */ /* 0x000fea0003800000 */
.L_x_40:
[C---:B------:R-:W-:Y:S02]  /*3a20*/  ISETP.GE.AND P1, PT, R73.reuse, 0x1, PT ;  /* 0x000000014900780c */ /* 0x040fe40003f26270 */
[----:B------:R-:W-:Y:S02]  /*3a30*/  ISETP.GE.AND P0, PT, R73, 0x2, PT ;  /* 0x000000024900780c */ /* 0x000fe40003f06270 */
[C---:B------:R-:W-:Y:S02]  /*3a40*/  ISETP.LT.OR P4, PT, R72.reuse, 0x1, !P1 ;  /* 0x000000014800780c */ /* 0x040fe40004f81670 */
[C---:B------:R-:W-:Y:S02]  /*3a50*/  ISETP.LT.OR P5, PT, R72.reuse, 0x1, !P0 ;  /* 0x000000014800780c */ /* 0x040fe400047a1670 */
[C---:B------:R-:W-:Y:S02]  /*3a60*/  ISETP.LT.OR P1, PT, R72.reuse, 0x9, !P1 ;  /* 0x000000094800780c */ /* 0x040fe40004f21670 */
[----:B------:R-:W-:-:S02]  /*3a70*/  ISETP.LT.OR P0, PT, R72, 0x9, !P0 ;  /* 0x000000094800780c */ /* 0x000fc40004701670 */
[C---:B------:R-:W-:Y:S02]  /*3a80*/  ISETP.GE.AND P3, PT, R73.reuse, 0x9, PT ;  /* 0x000000094900780c */ /* 0x040fe40003f66270 */
[----:B------:R-:W-:-:S03]  /*3a90*/  ISETP.GE.AND P2, PT, R73, 0xa, PT ;  /* 0x0000000a4900780c */ /* 0x000fc60003f46270 */
[-C--:B------:R-:W-:Y:S02]  /*3aa0*/  @!P4 IMAD R3, R24, R58.reuse, RZ ;  /* 0x0000003a1803c224 */ /* 0x080fe400078e02ff */
[-C--:B------:R-:W-:Y:S02]  /*3ab0*/  @!P5 IMAD R25, R25, R58.reuse, RZ ;  /* 0x0000003a1919d224 */ /* 0x080fe400078e02ff */
[-C--:B------:R-:W-:Y:S01]  /*3ac0*/  @!P1 IMAD R9, R26, R58.reuse, RZ ;  /* 0x0000003a1a099224 */ /* 0x080fe200078e02ff */
[----:B------:R0:W-:Y:S01]  /*3ad0*/  @!P4 STG.E.U8 desc[UR36][R6.64], R3 ;  /* 0x000000030600c986 */ /* 0x0001e2000c101124 */
[C---:B------:R-:W-:Y:S01]  /*3ae0*/  ISETP.LT.OR P4, PT, R72.reuse, 0x1, !P3 ;  /* 0x000000014800780c */ /* 0x040fe20005f81670 */
[----:B------:R-:W-:Y:S02]  /*3af0*/  @!P0 IMAD R27, R27, R58, RZ ;  /* 0x0000003a1b1b8224 */ /* 0x000fe400078e02ff */
[----:B------:R-:W-:Y:S01]  /*3b00*/  @!P5 STG.E.U8 desc[UR36][R6.64+0x1], R25 ;  /* 0x000001190600d986 */ /* 0x000fe2000c101124 */
[----:B------:R-:W-:-:S02]  /*3b10*/  ISETP.LT.OR P5, PT, R72, 0x1, !P2 ;  /* 0x000000014800780c */ /* 0x000fc400057a1670 */
[C---:B------:R-:W-:Y:S01]  /*3b20*/  ISETP.LT.OR P2, PT, R72.reuse, 0x9, !P2 ;  /* 0x000000094800780c */ /* 0x040fe20005741670 */
[----:B------:R1:W-:Y:S01]  /*3b30*/  @!P1 STG.E.U8 desc[UR36][R4.64], R9 ;  /* 0x0000000904009986 */ /* 0x0003e2000c101124 */
[----:B------:R-:W-:Y:S02]  /*3b40*/  ISETP.LT.OR P1, PT, R72, 0x9, !P3 ;  /* 0x000000094800780c */ /* 0x000fe40005f21670 */
[C---:B------:R-:W-:Y:S01]  /*3b50*/  ISETP.GE.AND P3, PT, R73.reuse, 0x11, PT ;  /* 0x000000114900780c */ /* 0x040fe20003f66270 */
[----:B------:R-:W-:Y:S01]  /*3b60*/  @!P0 STG.E.U8 desc[UR36][R4.64+0x1], R27 ;  /* 0x0000011b04008986 */ /* 0x000fe2000c101124 */
[----:B------:R-:W-:Y:S01]  /*3b70*/  ISETP.GE.AND P0, PT, R73, 0x12, PT ;  /* 0x000000124900780c */ /* 0x000fe20003f06270 */
[----:B------:R-:W-:-:S04]  /*3b80*/  @!P4 IMAD R11, R28, R58, RZ ;  /* 0x0000003a1c0bc224 */ /* 0x000fc800078e02ff */
[-C--:B------:R-:W-:Y:S01]  /*3b90*/  @!P5 IMAD R29, R29, R58.reuse, RZ ;  /* 0x0000003a1d1dd224 */ /* 0x080fe200078e02ff */
[----:B------:R-:W-:Y:S01]  /*3ba0*/  @!P4 STG.E.U8 desc[UR36][R6.64+0x8], R11 ;  /* 0x0000080b0600c986 */ /* 0x000fe2000c101124 */
[C---:B------:R-:W-:Y:S01]  /*3bb0*/  ISETP.LT.OR P4, PT, R72.reuse, 0x1, !P3 ;  /* 0x000000014800780c */ /* 0x040fe20005f81670 */
[-C--:B------:R-:W-:Y:S02]  /*3bc0*/  @!P2 IMAD R31, R31, R58.reuse, RZ ;  /* 0x0000003a1f1fa224 */ /* 0x080fe400078e02ff */
[----:B------:R-:W-:Y:S01]  /*3bd0*/  @!P5 STG.E.U8 desc[UR36][R6.64+0x9], R29 ;  /* 0x0000091d0600d986 */ /* 0x000fe2000c101124 */
[----:B------:R-:W-:Y:S01]  /*3be0*/  ISETP.LT.OR P5, PT, R72, 0x1, !P0 ;  /* 0x000000014800780c */ /* 0x000fe200047a1670 */
[----:B0-----:R-:W-:Y:S01]  /*3bf0*/  @!P1 IMAD R3, R30, R58, RZ ;  /* 0x0000003a1e039224 */ /* 0x001fe200078e02ff */
[----:B------:R-:W-:Y:S01]  /*3c00*/  ISETP.LT.OR P0, PT, R72, 0x9, !P0 ;  /* 0x000000094800780c */ /* 0x000fe20004701670 */
[----:B------:R-:W-:Y:S01]  /*3c10*/  @!P2 STG.E.U8 desc[UR36][R4.64+0x9], R31 ;  /* 0x0000091f0400a986 */ /* 0x000fe2000c101124 */
[----:B------:R-:W-:-:S03]  /*3c20*/  ISETP.GE.AND P2, PT, R73, 0x19, PT ;  /* 0x000000194900780c */ /* 0x000fc60003f46270 */
[----:B------:R0:W-:Y:S01]  /*3c30*/  @!P1 STG.E.U8 desc[UR36][R4.64+0x8], R3 ;  /* 0x0000080304009986 */ /* 0x0001e2000c101124 */
[----:B------:R-:W-:Y:S01]  /*3c40*/  ISETP.LT.OR P1, PT, R72, 0x9, !P3 ;  /* 0x000000094800780c */ /* 0x000fe20005f21670 */
[----:B-1----:R-:W-:Y:S01]  /*3c50*/  @!P4 IMAD R9, R32, R58, RZ ;  /* 0x0000003a2009c224 */ /* 0x002fe200078e02ff */
[----:B------:R-:W-:-:S03]  /*3c60*/  ISETP.GE.AND P3, PT, R73, 0x1a, PT ;  /* 0x0000001a4900780c */ /* 0x000fc60003f66270 */
[-C--:B------:R-:W-:Y:S01]  /*3c70*/  @!P5 IMAD R33, R33, R58.reuse, RZ ;  /* 0x0000003a2121d224 */ /* 0x080fe200078e02ff */
[----:B------:R-:W-:Y:S01]  /*3c80*/  @!P4 STG.E.U8 desc[UR36][R6.64+0x10], R9 ;  /* 0x000010090600c986 */ /* 0x000fe2000c101124 */
[C---:B------:R-:W-:Y:S01]  /*3c90*/  ISETP.LT.OR P4, PT, R72.reuse, 0x1, !P3 ;  /* 0x000000014800780c */ /* 0x040fe20005f81670 */
[-C--:B------:R-:W-:Y:S01]  /*3ca0*/  @!P0 IMAD R35, R35, R58.reuse, RZ ;  /* 0x0000003a23238224 */ /* 0x080fe200078e02ff */
[C---:B------:R-:W-:Y:S01]  /*3cb0*/  ISETP.LT.OR P3, PT, R72.reuse, 0x9, !P3 ;  /* 0x000000094800780c */ /* 0x040fe20005f61670 */
[----:B------:R-:W-:Y:S01]  /*3cc0*/  @!P5 STG.E.U8 desc[UR36][R6.64+0x11], R33 ;  /* 0x000011210600d986 */ /* 0x000fe2000c101124 */
[----:B------:R-:W-:Y:S02]  /*3cd0*/  ISETP.LT.OR P5, PT, R72, 0x1, !P2 ;  /* 0x000000014800780c */ /* 0x000fe400057a1670 */
[----:B0-----:R-:W-:Y:S01]  /*3ce0*/  @!P1 IMAD R3, R34, R58, RZ ;  /* 0x0000003a22039224 */ /* 0x001fe200078e02ff */
[----:B------:R-:W-:Y:S01]  /*3cf0*/  @!P0 STG.E.U8 desc[UR36][R4.64+0x11], R35 ;  /* 0x0000112304008986 */ /* 0x000fe2000c101124 */
[----:B------:R-:W-:-:S02]  /*3d00*/  ISETP.LT.OR P2, PT, R72, 0x9, !P2 ;  /* 0x000000094800780c */ /* 0x000fc40005741670 */
[C---:B------:R-:W-:Y:S01]  /*3d10*/  ISETP.GE.AND P0, PT, R73.reuse, 0x21, PT ;  /* 0x000000214900780c */ /* 0x040fe20003f06270 */
[----:B------:R0:W-:Y:S01]  /*3d20*/  @!P1 STG.E.U8 desc[UR36][R4.64+0x10], R3 ;  /* 0x0000100304009986 */ /* 0x0001e2000c101124 */
[----:B------:R-:W-:Y:S01]  /*3d30*/  ISETP.GE.AND P1, PT, R73, 0x22, PT ;  /* 0x000000224900780c */ /* 0x000fe20003f26270 */
[-C--:B------:R-:W-:Y:S02]  /*3d40*/  @!P4 IMAD R37, R37, R58.reuse, RZ ;  /* 0x0000003a2525c224 */ /* 0x080fe400078e02ff */
[-C--:B------:R-:W-:Y:S02]  /*3d50*/  @!P3 IMAD R39, R39, R58.reuse, RZ ;  /* 0x0000003a2727b224 */ /* 0x080fe400078e02ff */
[-C--:B------:R-:W-:Y:S01]  /*3d60*/  @!P5 IMAD R11, R36, R58.reuse, RZ ;  /* 0x0000003a240bd224 */ /* 0x080fe200078e02ff */
[----:B------:R-:W-:Y:S01]  /*3d70*/  @!P4 STG.E.U8 desc[UR36][R6.64+0x19], R37 ;  /* 0x000019250600c986 */ /* 0x000fe2000c101124 */
[C---:B------:R-:W-:Y:S02]  /*3d80*/  ISETP.LT.OR P4, PT, R72.reuse, 0x1, !P0 ;  /* 0x000000014800780c */ /* 0x040fe40004781670 */
[C---:B------:R-:W-:Y:S01]  /*3d90*/  ISETP.LT.OR P0, PT, R72.reuse, 0x9, !P0 ;  /* 0x000000094800780c */ /* 0x040fe20004701670 */
[----:B------:R-:W-:Y:S01]  /*3da0*/  @!P5 STG.E.U8 desc[UR36][R6.64+0x18], R11 ;  /* 0x0000180b0600d986 */ /* 0x000fe2000c101124 */
[----:B------:R-:W-:Y:S01]  /*3db0*/  ISETP.LT.OR P5, PT, R72, 0x1, !P1 ;  /* 0x000000014800780c */ /* 0x000fe20004fa1670 */
[----:B0-----:R-:W-:Y:S01]  /*3dc0*/  @!P2 IMAD R3, R38, R58, RZ ;  /* 0x0000003a2603a224 */ /* 0x001fe200078e02ff */
[----:B------:R-:W-:Y:S01]  /*3dd0*/  ISETP.LT.OR P1, PT, R72, 0x9, !P1 ;  /* 0x000000094800780c */ /* 0x000fe20004f21670 */
[----:B------:R-:W-:Y:S01]  /*3de0*/  @!P3 STG.E.U8 desc[UR36][R4.64+0x19], R39 ;  /* 0x000019270400b986 */ /* 0x000fe2000c101124 */
[----:B------:R-:W-:-:S03]  /*3df0*/  ISETP.GE.AND P3, PT, R73, 0x29, PT ;  /* 0x000000294900780c */ /* 0x000fc60003f66270 */
[----:B------:R0:W-:Y:S01]  /*3e00*/  @!P2 STG.E.U8 desc[UR36][R4.64+0x18], R3 ;  /* 0x000018030400a986 */ /* 0x0001e2000c101124 */
[----:B------:R-:W-:Y:S01]  /*3e10*/  ISETP.GE.AND P2, PT, R73, 0x2a, PT ;  /* 0x0000002a4900780c */ /* 0x000fe20003f46270 */
[----:B------:R-:W-:-:S04]  /*3e20*/  @!P4 IMAD R9, R40, R58, RZ ;  /* 0x0000003a2809c224 */ /* 0x000fc800078e02ff */
[-C--:B------:R-:W-:Y:S01]  /*3e30*/  @!P5 IMAD R41, R41, R58.reuse, RZ ;  /* 0x0000003a2929d224 */ /* 0x080fe200078e02ff */
[----:B------:R-:W-:Y:S01]  /*3e40*/  @!P4 STG.E.U8 desc[UR36][R6.64+0x20], R9 ;  /* 0x000020090600c986 */ /* 0x000fe2000c101124 */
[C---:B------:R-:W-:Y:S01]  /*3e50*/  ISETP.LT.OR P4, PT, R72.reuse, 0x1, !P3 ;  /* 0x000000014800780c */ /* 0x040fe20005f81670 */
[-C--:B------:R-:W-:Y:S01]  /*3e60*/  @!P1 IMAD R43, R43, R58.reuse, RZ ;  /* 0x0000003a2b2b9224 */ /* 0x080fe200078e02ff */
        /* <DEDUP_REMOVED lines=25> */
[----:B------:R1:W-:Y:S01]  /*4000*/  @!P4 STG.E.U8 desc[UR36][R6.64+0x30], R9 ;  /* 0x000030090600c986 */ /* 0x0003e2000c101124 */
[C---:B------:R-:W-:Y:S01]  /*4010*/  ISETP.LT.OR P4, PT, R72.reuse, 0x1, !P2 ;  /* 0x000000014800780c */ /* 0x040fe20005781670 */
[-C--:B------:R-:W-:Y:S01]  /*4020*/  @!P0 IMAD R51, R51, R58.reuse, RZ ;  /* 0x0000003a33338224 */ /* 0x080fe200078e02ff */
[C---:B------:R-:W-:Y:S01]  /*4030*/  ISETP.LT.OR P2, PT, R72.reuse, 0x9, !P2 ;  /* 0x000000094800780c */ /* 0x040fe20005741670 */
[----:B------:R2:W-:Y:S01]  /*4040*/  @!P5 STG.E.U8 desc[UR36][R6.64+0x31], R49 ;  /* 0x000031310600d986 */ /* 0x0005e2000c101124 */
[----:B------:R-:W-:Y:S01]  /*4050*/  ISETP.LT.OR P5, PT, R72, 0x1, !P3 ;  /* 0x000000014800780c */ /* 0x000fe20005fa1670 */
[-C--:B0-----:R-:W-:Y:S01]  /*4060*/  @!P1 IMAD R3, R50, R58.reuse, RZ ;  /* 0x0000003a32039224 */ /* 0x081fe200078e02ff */
[----:B------:R-:W-:Y:S01]  /*4070*/  ISETP.LT.OR P3, PT, R72, 0x9, !P3 ;  /* 0x000000094800780c */ /* 0x000fe20005f61670 */
[----:B------:R2:W-:Y:S04]  /*4080*/  @!P0 STG.E.U8 desc[UR36][R4.64+0x31], R51 ;  /* 0x0000313304008986 */ /* 0x0005e8000c101124 */
[----:B------:R2:W-:Y:S02]  /*4090*/  @!P1 STG.E.U8 desc[UR36][R4.64+0x30], R3 ;  /* 0x0000300304009986 */ /* 0x0005e4000c101124 */
[----:B------:R-:W-:-:S02]  /*40a0*/  @!P4 IMAD R11, R52, R58, RZ ;  /* 0x0000003a340bc224 */ /* 0x000fc400078e02ff */
[-C--:B-1----:R-:W-:Y:S02]  /*40b0*/  @!P2 IMAD R9, R54, R58.reuse, RZ ;  /* 0x0000003a3609a224 */ /* 0x082fe400078e02ff */
[-C--:B------:R-:W-:Y:S01]  /*40c0*/  @!P5 IMAD R53, R53, R58.reuse, RZ ;  /* 0x0000003a3535d224 */ /* 0x080fe200078e02ff */
[----:B------:R2:W-:Y:S01]  /*40d0*/  @!P4 STG.E.U8 desc[UR36][R6.64+0x38], R11 ;  /* 0x0000380b0600c986 */ /* 0x0005e2000c101124 */
[----:B------:R-:W-:-:S03]  /*40e0*/  @!P3 IMAD R55, R55, R58, RZ ;  /* 0x0000003a3737b224 */ /* 0x000fc600078e02ff */
[----:B------:R2:W-:Y:S04]  /*40f0*/  @!P5 STG.E.U8 desc[UR36][R6.64+0x39], R53 ;  /* 0x000039350600d986 */ /* 0x0005e8000c101124 */
[----:B------:R2:W-:Y:S04]  /*4100*/  @!P2 STG.E.U8 desc[UR36][R4.64+0x38], R9 ;  /* 0x000038090400a986 */ /* 0x0005e8000c101124 */
[----:B------:R2:W-:Y:S02]  /*4110*/  @!P3 STG.E.U8 desc[UR36][R4.64+0x39], R55 ;  /* 0x000039370400b986 */ /* 0x0005e4000c101124 */
.L_x_105:
[----:B------:R-:W-:Y:S05]  /*4120*/  BSYNC B0 ;  /* 0x0000000000007941 */ /* 0x000fea0003800000 */
.L_x_39:
[----:B0-2---:R-:W2:Y:S01]  /*4130*/  LDL.64 R2, [R1] ;  /* 0x0000000001027983 */ /* 0x005ea20000100a00 */
[----:B------:R-:W-:Y:S01]  /*4140*/  ULDC.64 UR4, c[0x0][0x650] ;  /* 0x0001940000047ab9 */ /* 0x000fe20000000a00 */
[----:B------:R0:W-:Y:S01]  /*4150*/  SYNCS.ARRIVE.TRANS64.A1T0 RZ, [R66+UR47], RZ ;  /* 0x000000ff42ff79a7 */ /* 0x0001e2000810002f */
[----:B------:R-:W-:Y:S01]  /*4160*/  PRMT R0, RZ, 0x7610, R0 ;  /* 0x00007610ff007816 */ /* 0x000fe20000000000 */
[----:B------:R-:W-:Y:S02]  /*4170*/  IMAD.MOV.U32 R19, RZ, RZ, -0x1 ;  /* 0xffffffffff137424 */ /* 0x000fe400078e00ff */
[----:B------:R-:W-:Y:S01]  /*4180*/  IMAD.MOV.U32 R22, RZ, RZ, -0x1 ;  /* 0xffffffffff167424 */ /* 0x000fe200078e00ff */
[----:B--2---:R-:W-:-:S04]  /*4190*/  LEA R18, P0, R2, R18, 0x1 ;  /* 0x0000001202127211 */ /* 0x004fc800078008ff */
[----:B------:R-:W-:Y:S01]  /*41a0*/  LEA.HI.X R17, R2, R17, R23, 0x1, P0 ;  /* 0x0000001102117211 */ /* 0x000fe200000f0c17 */
[----:B------:R-:W-:Y:S01]  /*41b0*/  IMAD.MOV.U32 R2, RZ, RZ, -0x1 ;  /* 0xffffffffff027424 */ /* 0x000fe200078e00ff */
[----:B------:R-:W-:-:S04]  /*41c0*/  ISETP.GE.U32.AND P0, PT, R18, UR4, PT ;  /* 0x0000000412007c0c */ /* 0x000fc8000bf06070 */
[----:B------:R-:W-:-:S13]  /*41d0*/  ISETP.GE.U32.AND.EX P0, PT, R17, UR5, PT, P0 ;  /* 0x0000000511007c0c */ /* 0x000fda000bf06100 */
[----:B0-----:R-:W-:Y:S05]  /*41e0*/  @P0 BRA `(.L_x_106) ;  /* 0x0000000400700947 */ /* 0x001fea0003800000 */
[----:B------:R-:W0:Y:S01]  /*41f0*/  S2R R10, SR_CTAID.X ;  /* 0x00000000000a7919 */ /* 0x000e220000002500 */
[----:B------:R-:W2:Y:S01]  /*4200*/  LDC.64 R8, c[0x0][0x628] ;  /* 0x00018a00ff087b82 */ /* 0x000ea20000000a00 */
[----:B------:R-:W-:Y:S01]  /*4210*/  ULDC UR4, c[0x0][0x150] ;  /* 0x0000540000047ab9 */ /* 0x000fe20000000800 */
[----:B-1-3--:R-:W-:Y:S01]  /*4220*/  IMAD.MOV.U32 R6, RZ, RZ, R18 ;  /* 0x000000ffff067224 */ /* 0x00afe200078e0012 */
[----:B------:R-:W1:Y:S01]  /*4230*/  S2R R20, SR_CTAID.Y ;  /* 0x0000000000147919 */ /* 0x000e620000002600 */
[----:B------:R-:W-:-:S04]  /*4240*/  IMAD.MOV.U32 R7, RZ, RZ, R17 ;  /* 0x000000ffff077224 */ /* 0x000fc800078e0011 */
[----:B------:R-:W3:Y:S08]  /*4250*/  LDC R15, c[0x0][0x144] ;  /* 0x00005100ff0f7b82 */ /* 0x000ef00000000800 */
[----:B------:R-:W1:Y:S08]  /*4260*/  LDC R0, c[0x0][0x630] ;  /* 0x00018c00ff007b82 */ /* 0x000e700000000800 */
[----:B------:R-:W1:Y:S01]  /*4270*/  LDC.64 R12, c[0x0][0x620] ;  /* 0x00018800ff0c7b82 */ /* 0x000e620000000a00 */
[----:B--2---:R-:W-:-:S04]  /*4280*/  ISETP.NE.U32.AND P0, PT, R8, RZ, PT ;  /* 0x000000ff0800720c */ /* 0x004fc80003f05070 */
[----:B------:R-:W-:Y:S02]  /*4290*/  ISETP.NE.AND.EX P0, PT, R9, RZ, PT, P0 ;  /* 0x000000ff0900720c */ /* 0x000fe40003f05300 */
[----:B0-----:R-:W-:-:S05]  /*42a0*/  I2FP.F32.U32 R2, R10 ;  /* 0x0000000a00027245 */ /* 0x001fca0000201000 */
[----:B------:R-:W-:-:S04]  /*42b0*/  FMUL R2, R2, UR4 ;  /* 0x0000000402027c20 */ /* 0x000fc80008400000 */
[----:B------:R0:W2:Y:S02]  /*42c0*/  F2I.U32.TRUNC.NTZ R14, R2 ;  /* 0x00000002000e7305 */ /* 0x0000a4000020f000 */
[----:B---3--:R-:W-:Y:S05]  /*42d0*/  @!P0 BRA `(.L_x_107) ;  /* 0x0000000000288947 */ /* 0x008fea0003800000 */
[----:B------:R-:W3:Y:S02]  /*42e0*/  LDC R3, c[0x0][0x634] ;  /* 0x00018d00ff037b82 */ /* 0x000ee40000000800 */
[----:B---3--:R-:W-:-:S05]  /*42f0*/  IADD3 R7, P0, R18, R3, RZ ;  /* 0x0000000312077210 */ /* 0x008fca0007f1e0ff */
[----:B------:R-:W-:-:S04]  /*4300*/  IMAD.X R11, RZ, RZ, R17, P0 ;  /* 0x000000ffff0b7224 */ /* 0x000fc800000e0611 */
[----:B0-----:R-:W-:-:S04]  /*4310*/  IMAD.WIDE.U32 R2, R11, R8, RZ ;  /* 0x000000080b027225 */ /* 0x001fc800078e00ff */
[----:B----4-:R-:W-:-:S04]  /*4320*/  IMAD.WIDE.U32 R4, P0, R7, R9, R2 ;  /* 0x0000000907047225 */ /* 0x010fc80007800002 */
[----:B------:R-:W-:-:S04]  /*4330*/  IMAD.WIDE.U32 R2, R7, R8, RZ ;  /* 0x0000000807027225 */ /* 0x000fc800078e00ff */
[----:B------:R-:W-:Y:S01]  /*4340*/  IMAD.X R7, RZ, RZ, RZ, P0 ;  /* 0x000000ffff077224 */ /* 0x000fe200000e06ff */
[----:B------:R-:W-:Y:S01]  /*4350*/  IADD3 RZ, P0, R3, R4, RZ ;  /* 0x0000000403ff7210 */ /* 0x000fe20007f1e0ff */
[----:B------:R-:W-:-:S04]  /*4360*/  IMAD.MOV.U32 R6, RZ, RZ, R5 ;  /* 0x000000ffff067224 */ /* 0x000fc800078e0005 */
[----:B------:R-:W-:-:S08]  /*4370*/  IMAD.WIDE.U32.X R6, R11, R9, R6, P0 ;  /* 0x000000090b067225 */ /* 0x000fd000000e0406 */
.L_x_107:
[----:B----4-:R-:W3:Y:S01]  /*4380*/  LDC.64 R26, c[0x0][0x640] ;  /* 0x00019000ff1a7b82 */ /* 0x010ee20000000a00 */
[-C--:B-1----:R-:W-:Y:S01]  /*4390*/  SHF.R.U64 R11, R6, R0.reuse, R7 ;  /* 0x00000000060b7219 */ /* 0x082fe20000001207 */
[----:B------:R-:W-:Y:S01]  /*43a0*/  IMAD.MOV.U32 R19, RZ, RZ, R17 ;  /* 0x000000ffff137224 */ /* 0x000fe200078e0011 */
[----:B------:R-:W-:Y:S01]  /*43b0*/  SHF.R.U32.HI R0, RZ, R0, R7 ;  /* 0x00000000ff007219 */ /* 0x000fe20000011607 */
[----:B--2---:R-:W-:Y:S01]  /*43c0*/  IMAD.MOV R14, RZ, RZ, -R14 ;  /* 0x000000ffff0e7224 */ /* 0x004fe200078e0a0e */
[----:B------:R-:W-:Y:S01]  /*43d0*/  IADD3 R5, P0, RZ, -R11, RZ ;  /* 0x8000000bff057210 */ /* 0x000fe20007f1e0ff */
[----:B------:R-:W-:Y:S01]  /*43e0*/  ULDC UR4, c[0x0][0x154] ;  /* 0x0000550000047ab9 */ /* 0x000fe20000000800 */
[----:B------:R-:W-:Y:S01]  /*43f0*/  IMAD.MOV.U32 R7, RZ, RZ, 0x1 ;  /* 0x00000001ff077424 */ /* 0x000fe200078e00ff */
[----:B------:R-:W1:Y:S01]  /*4400*/  LDC R4, c[0x0][0x618] ;  /* 0x00018600ff047b82 */ /* 0x000e620000000800 */
[----:B------:R-:W-:Y:S02]  /*4410*/  IMAD R22, R15, R14, R10 ;  /* 0x0000000e0f167224 */ /* 0x000fe400078e020a */
[----:B------:R-:W-:-:S04]  /*4420*/  IMAD.X R3, RZ, RZ, ~R0, P0 ;  /* 0x000000ffff037224 */ /* 0x000fc800000e0e00 */
[-C--:B------:R-:W-:Y:S01]  /*4430*/  IMAD R0, R3, R12.reuse, RZ ;  /* 0x0000000c03007224 */ /* 0x080fe200078e02ff */
[----:B------:R-:W2:Y:S01]  /*4440*/  LDC R6, c[0x0][0x608] ;  /* 0x00018200ff067b82 */ /* 0x000ea20000000800 */
[----:B0-----:R-:W-:-:S04]  /*4450*/  IMAD.WIDE.U32 R2, R5, R12, R18 ;  /* 0x0000000c05027225 */ /* 0x001fc800078e0012 */
[----:B------:R-:W-:Y:S01]  /*4460*/  IMAD R5, R5, R13, R0 ;  /* 0x0000000d05057224 */ /* 0x000fe200078e0200 */
[----:B------:R-:W-:Y:S02]  /*4470*/  I2FP.F32.U32 R0, R20 ;  /* 0x0000001400007245 */ /* 0x000fe40000201000 */
[----:B------:R-:W0:Y:S01]  /*4480*/  LDC R24, c[0x0][0x658] ;  /* 0x00019600ff187b82 */ /* 0x000e220000000800 */
[----:B------:R-:W-:Y:S01]  /*4490*/  IMAD.IADD R3, R3, 0x1, R5 ;  /* 0x0000000103037824 */ /* 0x000fe200078e0205 */
[----:B---3--:R-:W-:Y:S01]  /*44a0*/  ISETP.NE.U32.AND P0, PT, R26, RZ, PT ;  /* 0x000000ff1a00720c */ /* 0x008fe20003f05070 */
[----:B------:R-:W-:Y:S01]  /*44b0*/  FMUL R0, R0, UR4 ;  /* 0x0000000400007c20 */ /* 0x000fe20008400000 */
[----:B------:R-:W-:Y:S02]  /*44c0*/  IMAD.MOV.U32 R5, RZ, RZ, -0x1 ;  /* 0xffffffffff057424 */ /* 0x000fe400078e00ff */
[----:B------:R-:W-:Y:S01]  /*44d0*/  ISETP.NE.AND.EX P0, PT, R27, RZ, PT, P0 ;  /* 0x000000ff1b00720c */ /* 0x000fe20003f05300 */
[----:B------:R3:W4:Y:S01]  /*44e0*/  F2I.U32.TRUNC.NTZ R12, R0 ;  /* 0x00000000000c7305 */ /* 0x000722000020f000 */
[----:B------:R-:W3:Y:S01]  /*44f0*/  LDC R15, c[0x0][0x148] ;  /* 0x00005200ff0f7b82 */ /* 0x000ee20000000800 */
[----:B-1----:R-:W-:-:S02]  /*4500*/  SHF.R.U64 R10, R2, R4, R3 ;  /* 0x00000004020a7219 */ /* 0x002fc40000001203 */
[----:B------:R-:W-:-:S05]  /*4510*/  SHF.R.U32.HI R3, RZ, R4, R3 ;  /* 0x00000004ff037219 */ /* 0x000fca0000011603 */
[----:B------:R-:W1:Y:S01]  /*4520*/  LDC R14, c[0x0][0x600] ;  /* 0x00018000ff0e7b82 */ /* 0x000e620000000800 */
[-CC-:B--2---:R-:W-:Y:S02]  /*4530*/  SHF.R.U64 R8, R10, R6.reuse, R3.reuse ;  /* 0x000000060a087219 */ /* 0x184fe40000001203 */
[----:B------:R-:W-:-:S05]  /*4540*/  SHF.R.U32.HI R3, RZ, R6, R3 ;  /* 0x00000006ff037219 */ /* 0x000fca0000011603 */
[----:B------:R-:W2:Y:S01]  /*4550*/  LDC R21, c[0x0][0x648] ;  /* 0x00019200ff157b82 */ /* 0x000ea20000000800 */
[-CC-:B0-----:R-:W-:Y:S02]  /*4560*/  SHF.R.U64 R13, R8, R24.reuse, R3.reuse ;  /* 0x00000018080d7219 */ /* 0x181fe40000001203 */
[-C--:B------:R-:W-:Y:S02]  /*4570*/  SHF.L.U32 R5, R5, R24.reuse, RZ ;  /* 0x0000001805057219 */ /* 0x080fe400000006ff */
[-C--:B------:R-:W-:Y:S01]  /*4580*/  SHF.R.U32.HI R3, RZ, R24.reuse, R3 ;  /* 0x00000018ff037219 */ /* 0x080fe20000011603 */
[----:B------:R-:W-:Y:S01]  /*4590*/  IMAD.MOV.U32 R2, RZ, RZ, R13 ;  /* 0x000000ffff027224 */ /* 0x000fe200078e000d */
[----:B------:R-:W-:Y:S01]  /*45a0*/  SHF.L.U32 R24, R7, R24, RZ ;  /* 0x0000001807187219 */ /* 0x000fe200000006ff */
[----:B------:R-:W0:Y:S01]  /*45b0*/  LDC R25, c[0x0][0x638] ;  /* 0x00018e00ff197b82 */ /* 0x000e220000000800 */
[----:B------:R-:W-:-:S07]  /*45c0*/  LOP3.LUT R19, RZ, R5, RZ, 0x33, !PT ;  /* 0x00000005ff137212 */ /* 0x000fce00078e33ff */
[----:B------:R-:W0:Y:S01]  /*45d0*/  LDC R28, c[0x0][0x610] ;  /* 0x00018400ff1c7b82 */ /* 0x000e220000000800 */
[----:B----4-:R-:W-:Y:S05]  /*45e0*/  @!P0 BRA `(.L_x_108) ;  /* 0x0000000000288947 */ /* 0x010fea0003800000 */
[----:B---3--:R-:W3:Y:S02]  /*45f0*/  LDC R0, c[0x0][0x64c] ;  /* 0x00019300ff007b82 */ /* 0x008ee40000000800 */
[----:B---3--:R-:W-:-:S05]  /*4600*/  IADD3 R7, P0, R13, R0, RZ ;  /* 0x000000000d077210 */ /* 0x008fca0007f1e0ff */
        /* <DEDUP_REMOVED lines=8> */
.L_x_108:
[----:B------:R-:W4:Y:S01]  /*4690*/  LDC R4, c[0x0][0x65c] ;  /* 0x00019700ff047b82 */ /* 0x000f220000000800 */
[----:B--23--:R-:W-:Y:S01]  /*46a0*/  SHF.R.U64 R0, R2, R21, R3 ;  /* 0x0000001502007219 */ /* 0x00cfe20000001203 */
[----:B-1----:R-:W-:Y:S01]  /*46b0*/  VIADD R3, R14, 0xffffffff ;  /* 0xffffffff0e037836 */ /* 0x002fe20000000000 */
[----:B------:R-:W-:Y:S01]  /*46c0*/  LOP3.LUT R19, R8, R19, RZ, 0xc0, !PT ;  /* 0x0000001308137212 */ /* 0x000fe200078ec0ff */
[----:B------:R-:W-:Y:S02]  /*46d0*/  IMAD.MOV R12, RZ, RZ, -R12 ;  /* 0x000000ffff0c7224 */ /* 0x000fe400078e0a0c */
[----:B------:R-:W-:Y:S01]  /*46e0*/  IMAD.MOV R2, RZ, RZ, -R0 ;  /* 0x000000ffff027224 */ /* 0x000fe200078e0a00 */
[----:B------:R-:W-:Y:S01]  /*46f0*/  LOP3.LUT R3, R10, R3, RZ, 0xc0, !PT ;  /* 0x000000030a037212 */ /* 0x000fe200078ec0ff */
[----:B------:R-:W-:Y:S02]  /*4700*/  IMAD R19, R24, R0, R19 ;  /* 0x0000000018137224 */ /* 0x000fe400078e0213 */
[----:B0-----:R-:W-:-:S04]  /*4710*/  IMAD R0, R2, R25, R13 ;  /* 0x0000001902007224 */ /* 0x001fc800078e020d */
[----:B------:R-:W-:Y:S01]  /*4720*/  IMAD R2, R0, R14, R3 ;  /* 0x0000000e00027224 */ /* 0x000fe200078e0203 */
[----:B----4-:R-:W-:Y:S01]  /*4730*/  ISETP.NE.AND P0, PT, R4, 0x1, PT ;  /* 0x000000010400780c */ /* 0x010fe20003f05270 */
[----:B------:R-:W-:-:S05]  /*4740*/  IMAD.MOV.U32 R4, RZ, RZ, 0x1 ;  /* 0x00000001ff047424 */ /* 0x000fca00078e00ff */
[----:B------:R-:W-:-:S07]  /*4750*/  PRMT R0, R4, 0x7610, R0 ;  /* 0x0000761004007816 */ /* 0x000fce0000000000 */
[----:B------:R-:W-:-:S04]  /*4760*/  @P0 IMAD R22, R15, R12, R20 ;  /* 0x0000000c0f160224 */ /* 0x000fc800078e0214 */
[----:B------:R-:W-:-:S05]  /*4770*/  IMAD R19, R19, R28, R22 ;  /* 0x0000001c13137224 */ /* 0x000fca00078e0216 */
[----:B------:R-:W-:Y:S02]  /*4780*/  SEL R22, R2, R19, !P0 ;  /* 0x0000001302167207 */ /* 0x000fe40004000000 */
[----:B------:R-:W-:Y:S01]  /*4790*/  SEL R19, R19, R2, !P0 ;  /* 0x0000000213137207 */ /* 0x000fe20004000000 */
[----:B------:R-:W-:-:S07]  /*47a0*/  IMAD.MOV.U32 R2, RZ, RZ, R11 ;  /* 0x000000ffff027224 */ /* 0x000fce00078e000b */
.L_x_106:
[----:B------:R-:W-:Y:S02]  /*47b0*/  LOP3.LUT P0, RZ, R0, 0xff, RZ, 0xc0, !PT ;  /* 0x000000ff00ff7812 */ /* 0x000fe4000780c0ff */
[----:B------:R-:W-:-:S11]  /*47c0*/  LOP3.LUT R69, R69, 0x1, RZ, 0x3c, !PT ;  /* 0x0000000145457812 */ /* 0x000fd600078e3cff */
[----:B------:R-:W-:Y:S05]  /*47d0*/  @P0 BRA `(.L_x_109) ;  /* 0xffffffd000300947 */ /* 0x000fea000383ffff */
[----:B------:R-:W-:Y:S05]  /*47e0*/  EXIT ;  /* 0x000000000000794d */ /* 0x000fea0003800000 */
.L_x_18:
[----:B------:R-:W-:-:S08]  /*47f0*/  ISETP.NE.AND P0, PT, R5, RZ, PT ;  /* 0x000000ff0500720c */ /* 0x000fd00003f05270 */
[----:B0-----:R-:W0:-:S00]  /*4800*/  USETMAXREG.DEALLOC.CTAPOOL 0x28 ;  /* 0x00000028000079c8 */ /* 0x001e0000080e0500 */
[----:B------:R-:W-:Y:S05]  /*4810*/  @P0 EXIT ;  /* 0x000000000000094d */ /* 0x000fea0003800000 */
[----:B0-----:R-:W-:Y:S01]  /*4820*/  LOP3.LUT P0, RZ, R8, 0xff, RZ, 0xc0, !PT ;  /* 0x000000ff08ff7812 */ /* 0x001fe2000780c0ff */
[----:B------:R-:W-:Y:S02]  /*4830*/  IMAD.MOV.U32 R0, RZ, RZ, 0x1 ;  /* 0x00000001ff007424 */ /* 0x000fe400078e00ff */
[----:B------:R-:W-:-:S10]  /*4840*/  IMAD.MOV.U32 R8, RZ, RZ, RZ ;  /* 0x000000ffff087224 */ /* 0x000fd400078e00ff */
[----:B------:R-:W-:Y:S05]  /*4850*/  @!P0 BRA `(.L_x_110) ;  /* 0x0000000c00448947 */ /* 0x000fea0003800000 */
[----:B------:R-:W0:Y:S01]  /*4860*/  S2R R10, SR_CgaCtaId ;  /* 0x00000000000a7919 */ /* 0x000e220000008800 */
[----:B------:R-:W-:Y:S01]  /*4870*/  LOP3.LUT P0, RZ, R4, 0x1f, RZ, 0xc0, !PT ;  /* 0x0000001f04ff7812 */ /* 0x000fe2000780c0ff */
[----:B------:R-:W-:Y:S01]  /*4880*/  ULDC UR5, c[0x0][0x658] ;  /* 0x0001960000057ab9 */ /* 0x000fe20000000800 */
[C---:B------:R-:W-:Y:S01]  /*4890*/  ISETP.NE.AND P2, PT, R3.reuse, RZ, PT ;  /* 0x000000ff0300720c */ /* 0x040fe20003f45270 */
[----:B------:R-:W-:Y:S01]  /*48a0*/  UMOV UR6, 0xffffffff ;  /* 0xffffffff00067882 */ /* 0x000fe20000000000 */
[----:B------:R-:W-:Y:S01]  /*48b0*/  ISETP.NE.OR P0, PT, R3, RZ, !P0 ;  /* 0x000000ff0300720c */ /* 0x000fe20004705670 */
[----:B------:R-:W-:Y:S01]  /*48c0*/  BSSY B0, `(.L_x_110) ;  /* 0x00000ca000007945 */ /* 0x000fe20003800000 */
[----:B------:R-:W-:Y:S01]  /*48d0*/  USHF.L.U32 UR6, UR6, UR5, URZ ;  /* 0x0000000506067299 */ /* 0x000fe2000800063f */
[----:B------:R-:W-:Y:S01]  /*48e0*/  IMAD.MOV.U32 R9, RZ, RZ, 0x1 ;  /* 0x00000001ff097424 */ /* 0x000fe200078e00ff */
[----:B------:R-:W-:Y:S01]  /*48f0*/  LOP3.LUT R6, R16, 0x2, RZ, 0xfc, !PT ;  /* 0x0000000210067812 */ /* 0x000fe200078efcff */
[----:B------:R-:W-:Y:S01]  /*4900*/  IMAD.MOV.U32 R0, RZ, RZ, 0x1 ;  /* 0x00000001ff007424 */ /* 0x000fe200078e00ff */
[----:B------:R-:W-:Y:S01]  /*4910*/  ULDC UR4, c[0x0][0x600] ;  /* 0x0001800000047ab9 */ /* 0x000fe20000000800 */
[----:B------:R-:W-:Y:S01]  /*4920*/  IMAD.MOV.U32 R8, RZ, RZ, RZ ;  /* 0x000000ffff087224 */ /* 0x000fe200078e00ff */
[----:B------:R-:W-:Y:S01]  /*4930*/  UMOV UR7, 0x1 ;  /* 0x0000000100077882 */ /* 0x000fe20000000000 */
[----:B------:R-:W-:-:S02]  /*4940*/  UIADD3 UR19, UR40, 0x1, URZ ;  /* 0x0000000128137890 */ /* 0x000fc4000fffe03f */
[----:B------:R-:W-:Y:S02]  /*4950*/  UIADD3 UR15, UR4, -0x1, URZ ;  /* 0xffffffff040f7890 */ /* 0x000fe4000fffe03f */
[----:B------:R-:W-:Y:S02]  /*4960*/  USHF.L.U32 UR17, UR7, UR5, URZ ;  /* 0x0000000507117299 */ /* 0x000fe4000800063f */
[----:B------:R-:W-:Y:S01]  /*4970*/  ULOP3.LUT UR16, URZ, UR6, URZ, 0x33, !UPT ;  /* 0x000000063f107292 */ /* 0x000fe2000f8e333f */
[----:B------:R-:W-:Y:S01]  /*4980*/  ULDC.64 UR20, c[0x0][0x198] ;  /* 0x0000660000147ab9 */ /* 0x000fe20000000a00 */
[C---:B0-----:R-:W-:Y:S02]  /*4990*/  IMAD.SHL.U32 R3, R10.reuse, 0x800, RZ ;  /* 0x000008000a037824 */ /* 0x041fe400078e00ff */
[----:B------:R-:W-:-:S03]  /*49a0*/  IMAD.SHL.U32 R10, R10, 0x10, RZ ;  /* 0x000000100a0a7824 */ /* 0x000fc600078e00ff */
[----:B------:R-:W-:Y:S02]  /*49b0*/  LOP3.LUT R3, R3, 0x1800, RZ, 0xc0, !PT ;  /* 0x0000180003037812 */ /* 0x000fe400078ec0ff */
[----:B------:R-:W-:Y:S02]  /*49c0*/  LOP3.LUT R10, R10, 0x30, RZ, 0xc0, !PT ;  /* 0x000000300a0a7812 */ /* 0x000fe400078ec0ff */
[----:B------:R-:W-:-:S07]  /*49d0*/  LOP3.LUT R7, R3, 0x1c200, RZ, 0xfc, !PT ;  /* 0x0001c20003077812 */ /* 0x000fce00078efcff */
.L_x_122:
[----:B------:R-:W-:-:S03]  /*49e0*/  UMOV UR4, 0xffffffff ;  /* 0xffffffff00047882 */ /* 0x000fc60000000000 */
[----:B------:R-:W-:Y:S05]  /*49f0*/  BRA.DIV UR4, `(.L_x_111) ;  /* 0x0000001604587947 */ /* 0x000fea000b800000 */
[----:B------:R-:W-:-:S13]  /*4a00*/  ELECT P6, URZ, PT ;  /* 0x00000000003f782f */ /* 0x000fda00038c0000 */
.L_x_145:
[----:B------:R-:W0:Y:S01]  /*4a10*/  LDC R3, c[0x0][0x28c] ;  /* 0x0000a300ff037b82 */ /* 0x000e220000000800 */
[----:B------:R-:W-:Y:S01]  /*4a20*/  BSSY B1, `(.L_x_112) ;  /* 0x0000039000017945 */ /* 0x000fe20003800000 */
[----:B0-----:R-:W-:-:S13]  /*4a30*/  ISETP.LT.OR P6, PT, R3, 0x1, !P6 ;  /* 0x000000010300780c */ /* 0x001fda00077c1670 */
[----:B------:R-:W-:Y:S05]  /*4a40*/  @P6 BRA `(.L_x_113) ;  /* 0x0000000000d86947 */ /* 0x000fea0003800000 */
[----:B------:R-:W-:Y:S02]  /*4a50*/  IMAD.SHL.U32 R19, R19, 0x40, RZ ;  /* 0x0000004013137824 */ /* 0x000fe400078e00ff */
[----:B------:R-:W-:Y:S02]  /*4a60*/  IMAD R22, R22, 0x40, R10 ;  /* 0x0000004016167824 */ /* 0x000fe400078e020a */
[----:B------:R-:W-:Y:S02]  /*4a70*/  IMAD.MOV.U32 R14, RZ, RZ, RZ ;  /* 0x000000ffff0e7224 */ /* 0x000fe400078e00ff */
[----:B------:R-:W-:Y:S02]  /*4a80*/  IMAD.U32 R15, RZ, RZ, UR19 ;  /* 0x00000013ff0f7e24 */ /* 0x000fe4000f8e00ff */
[----:B------:R-:W-:Y:S02]  /*4a90*/  IMAD.MOV.U32 R3, RZ, RZ, R0 ;  /* 0x000000ffff037224 */ /* 0x000fe400078e0000 */
[----:B------:R-:W-:-:S07]  /*4aa0*/  IMAD.MOV.U32 R4, RZ, RZ, R8 ;  /* 0x000000ffff047224 */ /* 0x000fce00078e0008 */
.L_x_117:
[----:B------:R-:W0:Y:S01]  /*4ab0*/  S2R R12, SR_CgaCtaId ;  /* 0x00000000000c7919 */ /* 0x000e220000008800 */
[----:B------:R-:W-:Y:S01]  /*4ac0*/  MOV R5, 0x400 ;  /* 0x0000040000057802 */ /* 0x000fe20000000f00 */
[----:B------:R-:W1:Y:S03]  /*4ad0*/  @!P2 LDC R11, c[0x0][0x500] ;  /* 0x00014000ff0bab82 */ /* 0x000e660000000800 */
[----:B0-----:R-:W-:Y:S02]  /*4ae0*/  LEA R13, R12, R5, 0x18 ;  /* 0x000000050c0d7211 */ /* 0x001fe400078ec0ff */
[----:B------:R-:W-:-:S03]  /*4af0*/  SHF.L.U32 R5, R3, 0x1f, RZ ;  /* 0x0000001f03057819 */ /* 0x000fc600000006ff */
[----:B------:R-:W-:-:S04]  /*4b00*/  IMAD R12, R4, 0x8, R13 ;  /* 0x00000008040c7824 */ /* 0x000fc800078e020d */
[----:B------:R-:W0:Y:S02]  /*4b10*/  SYNCS.PHASECHK.TRANS64.TRYWAIT P1, [R12+URZ+0x70], R5 ;  /* 0x000070050c0075a7 */ /* 0x000e24000802017f */
[----:B01----:R-:W-:Y:S05]  /*4b20*/  @!P1 BRA `(.L_x_114) ;  /* 0x00000014002c9947 */ /* 0x003fea0003800000 */
.L_x_146:
[----:B0-----:R-:W-:Y:S01]  /*4b30*/  PRMT R5, R6, 0x9910, RZ ;  /* 0x0000991006057816 */ /* 0x001fe200000000ff */
[----:B------:R0:W-:Y:S03]  /*4b40*/  @!P2 SYNCS.ARRIVE.TRANS64 RZ, [R12+URZ], R11 ;  /* 0x0000000b0cffa9a7 */ /* 0x0001e6000800003f */
[----:B------:R-:W-:-:S13]  /*4b50*/  ISETP.NE.AND P1, PT, R5, 0x2, PT ;  /* 0x000000020500780c */ /* 0x000fda0003f25270 */
[----:B0-----:R-:W-:Y:S05]  /*4b60*/  @P1 BRA `(.L_x_115) ;  /* 0x0000000000041947 */ /* 0x001fea0003800000 */
[----:B------:R-:W-:Y:S01]  /*4b70*/  BPT.TRAP 0x1 ;  /* 0x000000040000795c */ /* 0x000fe20000300000 */
.L_x_115:
[----:B------:R-:W-:Y:S05]  /*4b80*/  @P0 BRA `(.L_x_116) ;  /* 0x0000000000040947 */ /* 0x000fea0003800000 */
[----:B------:R-:W-:Y:S01]  /*4b90*/  BPT.TRAP 0x1 ;  /* 0x000000040000795c */ /* 0x000fe20000300000 */
.L_x_116:
[----:B------:R-:W-:Y:S01]  /*4ba0*/  R2UR UR13, R13 ;  /* 0x000000000d0d72ca */ /* 0x000fe200000e0000 */
[----:B------:R-:W-:Y:S01]  /*4bb0*/  IMAD R13, R4, 0x2000, R13 ;  /* 0x00002000040d7824 */ /* 0x000fe200078e020d */
[----:B------:R-:W-:Y:S01]  /*4bc0*/  R2UR UR9, R12 ;  /* 0x000000000c0972ca */ /* 0x000fe200000e0000 */
[C---:B------:R-:W-:Y:S01]  /*4bd0*/  IMAD R5, R4.reuse, 0x2000, R7 ;  /* 0x0000200004057824 */ /* 0x040fe200078e0207 */
[----:B------:R-:W-:Y:S01]  /*4be0*/  UIADD3 UR4, UP0, UR20, 0xf0, URZ ;  /* 0x000000f014047890 */ /* 0x000fe2000ff1e03f */
[----:B------:R-:W-:Y:S01]  /*4bf0*/  VIADD R15, R15, 0xffffffff ;  /* 0xffffffff0f0f7836 */ /* 0x000fe20000000000 */
[----:B------:R-:W-:Y:S01]  /*4c00*/  R2UR UR5, R13 ;  /* 0x000000000d0572ca */ /* 0x000fe200000e0000 */
[----:B------:R-:W-:Y:S01]  /*4c10*/  UIADD3 UR22, UP1, UR20, 0x1f0, URZ ;  /* 0x000001f014167890 */ /* 0x000fe2000ff3e03f */
[----:B------:R-:W-:Y:S01]  /*4c20*/  R2UR UR8, R5 ;  /* 0x00000000050872ca */ /* 0x000fe200000e0000 */
[----:B------:R-:W-:Y:S01]  /*4c30*/  VIADD R4, R4, 0x1 ;  /* 0x0000000104047836 */ /* 0x000fe20000000000 */
[----:B------:R-:W-:Y:S01]  /*4c40*/  R2UR UR11, R19 ;  /* 0x00000000130b72ca */ /* 0x000fe200000e0000 */
[----:B------:R-:W-:Y:S01]  /*4c50*/  UIADD3.X UR23, URZ, UR21, URZ, UP1, !UPT ;  /* 0x000000153f177290 */ /* 0x000fe20008ffe43f */
[----:B------:R-:W-:Y:S01]  /*4c60*/  R2UR UR10, R14 ;  /* 0x000000000e0a72ca */ /* 0x000fe200000e0000 */
[----:B------:R-:W-:Y:S01]  /*4c70*/  UMOV UR6, 0x0 ;  /* 0x0000000000067882 */ /* 0x000fe20000000000 */
[----:B------:R-:W-:Y:S01]  /*4c80*/  R2UR UR12, R2 ;  /* 0x00000000020c72ca */ /* 0x000fe200000e0000 */
[----:B------:R-:W-:Y:S01]  /*4c90*/  UMOV UR7, 0x10000000 ;  /* 0x1000000000077882 */ /* 0x000fe20000000000 */
[----:B------:R-:W-:Y:S01]  /*4ca0*/  R2UR UR18, R22 ;  /* 0x00000000161272ca */ /* 0x000fe200000e0000 */
[----:B------:R-:W-:Y:S01]  /*4cb0*/  UMOV UR24, 0xf0000 ;  /* 0x000f000000187882 */ /* 0x000fe20000000000 */
[----:B------:R-:W-:Y:S01]  /*4cc0*/  ISETP.GT.AND P3, PT, R15, 0x1, PT ;  /* 0x000000010f00780c */ /* 0x000fe20003f64270 */
[----:B------:R-:W-:Y:S01]  /*4cd0*/  UIADD3 UR14, UR5, 0x200, URZ ;  /* 0x00000200050e7890 */ /* 0x000fe2000fffe03f */
[----:B------:R-:W-:Y:S01]  /*4ce0*/  ISETP.NE.AND P1, PT, R4, 0xe, PT ;  /* 0x0000000e0400780c */ /* 0x000fe20003f25270 */
[----:B------:R-:W-:Y:S01]  /*4cf0*/  UIADD3.X UR5, URZ, UR21, URZ, UP0, !UPT ;  /* 0x000000153f057290 */ /* 0x000fe200087fe43f */
[----:B------:R-:W-:Y:S01]  /*4d00*/  VIADD R14, R14, 0x80 ;  /* 0x000000800e0e7836 */ /* 0x000fe20000000000 */
[----:B------:R-:W-:Y:S01]  /*4d10*/  UIADD3 UR13, UR13, UR8, URZ ;  /* 0x000000080d0d7290 */ /* 0x000fe2000fffe03f */
[----:B------:R-:W-:-:S02]  /*4d20*/  SEL R12, RZ, 0x1, P1 ;  /* 0x00000001ff0c7807 */ /* 0x000fc40000800000 */
[----:B------:R-:W-:Y:S01]  /*4d30*/  UMOV UR8, UR14 ;  /* 0x0000000e00087c82 */ /* 0x000fe20008000000 */
[----:B------:R-:W-:Y:S02]  /*4d40*/  SEL R4, R4, RZ, P1 ;  /* 0x000000ff04047207 */ /* 0x000fe40000800000 */
[----:B------:R-:W-:Y:S01]  /*4d50*/  LOP3.LUT R3, R3, R12, RZ, 0x3c, !PT ;  /* 0x0000000c03037212 */ /* 0x000fe200078e3cff */
[----:B------:R0:W-:Y:S02]  /*4d60*/  UTMALDG.3D [UR8], [UR4], desc[UR6] ;  /* 0x00000608040075b4 */ /* 0x0001e40008011000 */
[----:B0-----:R-:W-:Y:S01]  /*4d70*/  UMOV UR11, UR18 ;  /* 0x00000012000b7c82 */ /* 0x001fe20008000000 */
[----:B------:R-:W-:Y:S02]  /*4d80*/  UMOV UR8, UR13 ;  /* 0x0000000d00087c82 */ /* 0x000fe40008000000 */
[----:B------:R0:W-:Y:S02]  /*4d90*/  UTMALDG.3D.MULTICAST [UR8], [UR22], UR24, desc[UR6] ;  /* 0x00000608160073b4 */ /* 0x0001e40008011818 */
[----:B0-----:R-:W-:Y:S05]  /*4da0*/  @P3 BRA `(.L_x_117) ;  /* 0xfffffffc00403947 */ /* 0x001fea000383ffff */
.L_x_113:
[----:B------:R-:W-:Y:S05]  /*4db0*/  BSYNC B1 ;  /* 0x0000000000017941 */ /* 0x000fea0003800000 */
.L_x_112:
[----:B------:R-:W2:Y:S01]  /*4dc0*/  LDL.64 R12, [R1] ;  /* 0x00000000010c7983 */ /* 0x000ea20000100a00 */
[----:B------:R-:W-:Y:S01]  /*4dd0*/  LOP3.LUT P4, RZ, R9, 0xff, RZ, 0xc0, !PT ;  /* 0x000000ff09ff7812 */ /* 0x000fe2000788c0ff */
[----:B------:R-:W-:Y:S01]  /*4de0*/  VIADD R8, R8, UR40 ;  /* 0x0000002808087c36 */ /* 0x000fe20008000000 */
[----:B------:R-:W-:Y:S01]  /*4df0*/  ULDC.64 UR4, c[0x0][0x650] ;  /* 0x0001940000047ab9 */ /* 0x000fe20000000a00 */
[----:B------:R-:W-:Y:S01]  /*4e00*/  IMAD.U32 R5, RZ, RZ, UR40 ;  /* 0x00000028ff057e24 */ /* 0x000fe2000f8e00ff */
[----:B------:R-:W-:Y:S01]  /*4e10*/  UISETP.GE.U32.AND UP0, UPT, UR40, 0xe, UPT ;  /* 0x0000000e2800788c */ /* 0x000fe2000bf06070 */
[----:B------:R-:W-:Y:S01]  /*4e20*/  BSSY B1, `(.L_x_118) ;  /* 0x0000071000017945 */ /* 0x000fe20003800000 */
[----:B------:R-:W-:Y:S01]  /*4e30*/  SHF.R.U32.HI R2, RZ, 0x1, R8 ;  /* 0x00000001ff027819 */ /* 0x000fe20000011608 */
[----:B------:R-:W-:Y:S01]  /*4e40*/  IMAD.MOV.U32 R19, RZ, RZ, -0x1 ;  /* 0xffffffffff137424 */ /* 0x000fe200078e00ff */
[----:B------:R-:W-:Y:S01]  /*4e50*/  ISETP.GT.U32.AND P1, PT, R8, 0xd, PT ;  /* 0x0000000d0800780c */ /* 0x000fe20003f24070 */
[----:B------:R-:W-:Y:S01]  /*4e60*/  IMAD.MOV.U32 R22, RZ, RZ, -0x1 ;  /* 0xffffffffff167424 */ /* 0x000fe200078e00ff */
[----:B------:R-:W-:-:S02]  /*4e70*/  PLOP3.LUT P3, PT, PT, PT, UP0, 0x80, 0x0 ;  /* 0x000000000000781c */ /* 0x000fc40003f6f008 */
[----:B------:R-:W-:Y:S01]  /*4e80*/  ISETP.LT.U32.AND P1, PT, R5, 0xe, P1 ;  /* 0x0000000e0500780c */ /* 0x000fe20000f21070 */
[----:B------:R-:W0:Y:S01]  /*4e90*/  @P4 S2R R4, SR_CgaCtaId ;  /* 0x0000000000044919 */ /* 0x000e220000008800 */
[----:B------:R-:W-:Y:S02]  /*4ea0*/  @P4 MOV R3, 0x400 ;  /* 0x0000040000034802 */ /* 0x000fe40000000f00 */
[----:B------:R-:W-:Y:S02]  /*4eb0*/  PRMT R9, RZ, 0x7610, R9 ;  /* 0x00007610ff097816 */ /* 0x000fe40000000009 */
[----:B0-----:R-:W-:Y:S01]  /*4ec0*/  @P4 LEA R4, R4, R3, 0x18 ;  /* 0x0000000304044211 */ /* 0x001fe200078ec0ff */
[----:B------:R-:W-:-:S03]  /*4ed0*/  IMAD.WIDE.U32 R2, R2, -0x6db6db6d, RZ ;  /* 0x9249249302027825 */ /* 0x000fc600078e00ff */
[----:B------:R0:W-:Y:S01]  /*4ee0*/  @P4 SYNCS.ARRIVE.TRANS64.A1T0 RZ, [R4+URZ+0x118], RZ ;  /* 0x000118ff04ff49a7 */ /* 0x0001e2000810003f */
[----:B------:R-:W-:Y:S01]  /*4ef0*/  IMAD.MOV.U32 R2, RZ, RZ, -0x1 ;  /* 0xffffffffff027424 */ /* 0x000fe200078e00ff */
[----:B------:R-:W-:Y:S02]  /*4f00*/  SHF.R.U32.HI R5, RZ, 0x2, R3 ;  /* 0x00000002ff057819 */ /* 0x000fe40000011603 */
[----:B------:R-:W-:-:S03]  /*4f10*/  SEL R3, RZ, 0x1, !P1 ;  /* 0x00000001ff037807 */ /* 0x000fc60004800000 */
[----:B------:R-:W-:Y:S01]  /*4f20*/  IMAD R8, R5, -0xe, R8 ;  /* 0xfffffff205087824 */ /* 0x000fe200078e0208 */
[----:B------:R-:W-:Y:S02]  /*4f30*/  LOP3.LUT R0, R0, R3, RZ, 0x3c, !PT ;  /* 0x0000000300007212 */ /* 0x000fe400078e3cff */
[----:B------:R-:W-:Y:S02]  /*4f40*/  PRMT R3, RZ, 0x7610, R3 ;  /* 0x00007610ff037816 */ /* 0x000fe40000000003 */
[----:B------:R-:W-:Y:S02]  /*4f50*/  @P3 LOP3.LUT R0, R0, 0x1, R5, 0x78, !PT ;  /* 0x0000000100003812 */ /* 0x000fe400078e7805 */
[----:B--2---:R-:W-:-:S04]  /*4f60*/  IADD3 R18, P4, R18, R12, RZ ;  /* 0x0000000c12127210 */ /* 0x004fc80007f9e0ff */
[----:B------:R-:W-:Y:S01]  /*4f70*/  ISETP.GE.U32.AND P1, PT, R18, UR4, PT ;  /* 0x0000000412007c0c */ /* 0x000fe2000bf26070 */
[----:B------:R-:W-:-:S05]  /*4f80*/  IMAD.X R17, R17, 0x1, R23, P4 ;  /* 0x0000000111117824 */ /* 0x000fca00020e0617 */
[----:B------:R-:W-:-:S13]  /*4f90*/  ISETP.GE.U32.AND.EX P1, PT, R17, UR5, PT, P1 ;  /* 0x0000000511007c0c */ /* 0x000fda000bf26110 */
[----:B0-----:R-:W-:Y:S05]  /*4fa0*/  @P1 BRA `(.L_x_119) ;  /* 0x0000000400601947 */ /* 0x001fea0003800000 */
[----:B------:R-:W0:Y:S01]  /*4fb0*/  S2R R12, SR_CTAID.X ;  /* 0x00000000000c7919 */ /* 0x000e220000002500 */
[----:B------:R-:W-:Y:S01]  /*4fc0*/  ULDC.64 UR4, c[0x0][0x628] ;  /* 0x00018a0000047ab9 */ /* 0x000fe20000000a00 */
[----:B------:R-:W-:Y:S01]  /*4fd0*/  ULDC UR7, c[0x0][0x630] ;  /* 0x00018c0000077ab9 */ /* 0x000fe20000000800 */
[----:B------:R-:W-:Y:S01]  /*4fe0*/  ISETP.NE.U32.AND P1, PT, RZ, UR4, PT ;  /* 0x00000004ff007c0c */ /* 0x000fe2000bf25070 */
[----:B------:R-:W1:Y:S01]  /*4ff0*/  S2R R13, SR_CTAID.Y ;  /* 0x00000000000d7919 */ /* 0x000e620000002600 */
[----:B------:R-:W-:Y:S01]  /*5000*/  ULDC UR8, c[0x0][0x150] ;  /* 0x0000540000087ab9 */ /* 0x000fe20000000800 */
[----:B------:R-:W-:Y:S01]  /*5010*/  IMAD.MOV.U32 R2, RZ, RZ, R18 ;  /* 0x000000ffff027224 */ /* 0x000fe200078e0012 */
[----:B------:R-:W-:Y:S01]  /*5020*/  ISETP.NE.AND.EX P1, PT, RZ, UR5, PT, P1 ;  /* 0x00000005ff007c0c */ /* 0x000fe2000bf25310 */
[----:B------:R-:W-:Y:S01]  /*5030*/  IMAD.MOV.U32 R3, RZ, RZ, R17 ;  /* 0x000000ffff037224 */ /* 0x000fe200078e0011 */
[----:B0-----:R-:W-:-:S11]  /*5040*/  I2FP.F32.U32 R14, R12 ;  /* 0x0000000c000e7245 */ /* 0x001fd60000201000 */
[----:B------:R-:W-:Y:S05]  /*5050*/  @!P1 BRA `(.L_x_120) ;  /* 0x0000000000289947 */ /* 0x000fea0003800000 */
[----:B------:R-:W-:Y:S02]  /*5060*/  ULDC UR6, c[0x0][0x634] ;  /* 0x00018d0000067ab9 */ /* 0x000fe40000000800 */
[----:B------:R-:W-:-:S05]  /*5070*/  IADD3 R3, P1, R18, UR6, RZ ;  /* 0x0000000612037c10 */ /* 0x000fca000ff3e0ff */
[----:B------:R-:W-:-:S04]  /*5080*/  IMAD.X R11, RZ, RZ, R17, P1 ;  /* 0x000000ffff0b7224 */ /* 0x000fc800008e0611 */
[----:B------:R-:W-:-:S04]  /*5090*/  IMAD.WIDE.U32 R4, R11, UR4, RZ ;  /* 0x000000040b047c25 */ /* 0x000fc8000f8e00ff */
[----:B------:R-:W-:-:S04]  /*50a0*/  IMAD.WIDE.U32 R4, P1, R3, UR5, R4 ;  /* 0x0000000503047c25 */ /* 0x000fc8000f820004 */
[----:B------:R-:W-:-:S04]  /*50b0*/  IMAD.WIDE.U32 R2, R3, UR4, RZ ;  /* 0x0000000403027c25 */ /* 0x000fc8000f8e00ff */
[----:B------:R-:W-:Y:S01]  /*50c0*/  IMAD.MOV.U32 R2, RZ, RZ, R5 ;  /* 0x000000ffff027224 */ /* 0x000fe200078e0005 */
[----:B------:R-:W-:Y:S01]  /*50d0*/  IADD3 RZ, P3, R3, R4, RZ ;  /* 0x0000000403ff7210 */ /* 0x000fe20007f7e0ff */
[----:B------:R-:W-:-:S04]  /*50e0*/  IMAD.X R3, RZ, RZ, RZ, P1 ;  /* 0x000000ffff037224 */ /* 0x000fc800008e06ff */
[----:B------:R-:W-:-:S08]  /*50f0*/  IMAD.WIDE.U32.X R2, R11, UR5, R2, P3 ;  /* 0x000000050b027c25 */ /* 0x000fd000098e0402 */
.L_x_120:
[----:B------:R-:W0:Y:S01]  /*5100*/  LDC R21, c[0x0][0x65c] ;  /* 0x00019700ff157b82 */ /* 0x000e220000000800 */
[--C-:B------:R-:W-:Y:S01]  /*5110*/  SHF.R.U64 R11, R2, UR7, R3.reuse ;  /* 0x00000007020b7c19 */ /* 0x100fe20008001203 */
[----:B------:R-:W-:Y:S01]  /*5120*/  FMUL R14, R14, UR8 ;  /* 0x000000080e0e7c20 */ /* 0x000fe20008400000 */
[----:B------:R-:W-:Y:S01]  /*5130*/  SHF.R.U32.HI R2, RZ, UR7, R3 ;  /* 0x00000007ff027c19 */ /* 0x000fe20008011603 */
[----:B------:R-:W-:Y:S01]  /*5140*/  ULDC UR6, c[0x0][0x154] ;  /* 0x0000550000067ab9 */ /* 0x000fe20000000800 */
[----:B------:R-:W-:Y:S01]  /*5150*/  IADD3 R15, P1, RZ, -R11, RZ ;  /* 0x8000000bff0f7210 */ /* 0x000fe20007f3e0ff */
[----:B------:R-:W-:Y:S01]  /*5160*/  ULDC.64 UR4, c[0x0][0x620] ;  /* 0x0001880000047ab9 */ /* 0x000fe20000000a00 */
[----:B-1----:R-:W-:Y:S01]  /*5170*/  I2FP.F32.U32 R3, R13 ;  /* 0x0000000d00037245 */ /* 0x002fe20000201000 */
[----:B------:R-:W1:Y:S01]  /*5180*/  LDC R19, c[0x0][0x144] ;  /* 0x00005100ff137b82 */ /* 0x000e620000000800 */
[----:B------:R-:W2:Y:S01]  /*5190*/  F2I.U32.TRUNC.NTZ R14, R14 ;  /* 0x0000000e000e7305 */ /* 0x000ea2000020f000 */
[----:B------:R-:W-:-:S02]  /*51a0*/  IMAD.X R2, RZ, RZ, ~R2, P1 ;  /* 0x000000ffff027224 */ /* 0x000fc400008e0e02 */
[----:B------:R-:W-:Y:S01]  /*51b0*/  FMUL R4, R3, UR6 ;  /* 0x0000000603047c20 */ /* 0x000fe20008400000 */
[----:B------:R-:W-:Y:S01]  /*51c0*/  IMAD.MOV.U32 R3, RZ, RZ, R17 ;  /* 0x000000ffff037224 */ /* 0x000fe200078e0011 */
[----:B------:R-:W-:Y:S01]  /*51d0*/  ULDC.64 UR6, c[0x0][0x640] ;  /* 0x0001900000067ab9 */ /* 0x000fe20000000a00 */
[----:B------:R-:W-:Y:S01]  /*51e0*/  IMAD R2, R2, UR4, RZ ;  /* 0x0000000402027c24 */ /* 0x000fe2000f8e02ff */
[----:B------:R-:W3:Y:S01]  /*51f0*/  LDC R20, c[0x0][0x148] ;  /* 0x00005200ff147b82 */ /* 0x000ee20000000800 */
[----:B------:R-:W-:Y:S01]  /*5200*/  ISETP.NE.U32.AND P1, PT, RZ, UR6, PT ;  /* 0x00000006ff007c0c */ /* 0x000fe2000bf25070 */
[----:B------:R-:W4:Y:S01]  /*5210*/  F2I.U32.TRUNC.NTZ R4, R4 ;  /* 0x0000000400047305 */ /* 0x000f22000020f000 */
[----:B------:R-:W-:Y:S02]  /*5220*/  IMAD R5, R15, UR5, R2 ;  /* 0x000000050f057c24 */ /* 0x000fe4000f8e0202 */
[----:B------:R-:W-:Y:S01]  /*5230*/  IMAD.MOV.U32 R2, RZ, RZ, R18 ;  /* 0x000000ffff027224 */ /* 0x000fe200078e0012 */
[----:B------:R-:W-:-:S02]  /*5240*/  ISETP.NE.AND.EX P1, PT, RZ, UR7, PT, P1 ;  /* 0x00000007ff007c0c */ /* 0x000fc4000bf25310 */
[----:B0-----:R-:W-:Y:S01]  /*5250*/  ISETP.NE.AND P4, PT, R21, 0x1, PT ;  /* 0x000000011500780c */ /* 0x001fe20003f85270 */
[----:B------:R-:W-:Y:S01]  /*5260*/  IMAD.WIDE.U32 R2, R15, UR4, R2 ;  /* 0x000000040f027c25 */ /* 0x000fe2000f8e0002 */
[----:B------:R-:W-:-:S03]  /*5270*/  ULDC UR4, c[0x0][0x618] ;  /* 0x0001860000047ab9 */ /* 0x000fc60000000800 */
[----:B--2---:R-:W-:Y:S02]  /*5280*/  IMAD.MOV R14, RZ, RZ, -R14 ;  /* 0x000000ffff0e7224 */ /* 0x004fe400078e0a0e */
[----:B------:R-:W-:Y:S02]  /*5290*/  IMAD.IADD R3, R3, 0x1, R5 ;  /* 0x0000000103037824 */ /* 0x000fe400078e0205 */
[----:B-1----:R-:W-:-:S03]  /*52a0*/  IMAD R12, R19, R14, R12 ;  /* 0x0000000e130c7224 */ /* 0x002fc600078e020c */
[--C-:B------:R-:W-:Y:S01]  /*52b0*/  SHF.R.U64 R14, R2, UR4, R3.reuse ;  /* 0x00000004020e7c19 */ /* 0x100fe20008001203 */
[----:B----4-:R-:W-:Y:S01]  /*52c0*/  IMAD.MOV R2, RZ, RZ, -R4 ;  /* 0x000000ffff027224 */ /* 0x010fe200078e0a04 */
[----:B------:R-:W-:Y:S01]  /*52d0*/  SHF.R.U32.HI R3, RZ, UR4, R3 ;  /* 0x00000004ff037c19 */ /* 0x000fe20008011603 */
[----:B------:R-:W-:Y:S02]  /*52e0*/  ULDC UR4, c[0x0][0x608] ;  /* 0x0001820000047ab9 */ /* 0x000fe40000000800 */
[----:B---3--:R-:W-:Y:S01]  /*52f0*/  @P4 IMAD R12, R20, R2, R13 ;  /* 0x00000002140c4224 */ /* 0x008fe200078e020d */
[--C-:B------:R-:W-:Y:S02]  /*5300*/  SHF.R.U64 R19, R14, UR4, R3.reuse ;  /* 0x000000040e137c19 */ /* 0x100fe40008001203 */
[----:B------:R-:W-:Y:S01]  /*5310*/  SHF.R.U32.HI R2, RZ, UR4, R3 ;  /* 0x00000004ff027c19 */ /* 0x000fe20008011603 */
[----:B------:R-:W-:-:S03]  /*5320*/  ULDC UR4, c[0x0][0x658] ;  /* 0x0001960000047ab9 */ /* 0x000fc60000000800 */
[--C-:B------:R-:W-:Y:S02]  /*5330*/  SHF.R.U64 R13, R19, UR4, R2.reuse ;  /* 0x00000004130d7c19 */ /* 0x100fe40008001202 */
[----:B------:R-:W-:-:S03]  /*5340*/  SHF.R.U32.HI R2, RZ, UR4, R2 ;  /* 0x00000004ff027c19 */ /* 0x000fc60008011602 */
[----:B------:R-:W-:Y:S02]  /*5350*/  IMAD.MOV.U32 R4, RZ, RZ, R13 ;  /* 0x000000ffff047224 */ /* 0x000fe400078e000d */
[----:B------:R-:W-:Y:S01]  /*5360*/  IMAD.MOV.U32 R3, RZ, RZ, R2 ;  /* 0x000000ffff037224 */ /* 0x000fe200078e0002 */
[----:B------:R-:W-:Y:S06]  /*5370*/  @!P1 BRA `(.L_x_121) ;  /* 0x00000000002c9947 */ /* 0x000fec0003800000 */
        /* <DEDUP_REMOVED lines=9> */
[----:B------:R-:W-:-:S04]  /*5410*/  IMAD.WIDE.U32.X R2, R15, UR7, R2, P3 ;  /* 0x000000070f027c25 */ /* 0x000fc800098e0402 */
[----:B------:R-:W-:-:S07]  /*5420*/  IMAD.MOV.U32 R4, RZ, RZ, R2 ;  /* 0x000000ffff047224 */ /* 0x000fce00078e0002 */
.L_x_121:
[----:B------:R-:W-:Y:S01]  /*5430*/  ULDC UR4, c[0x0][0x648] ;  /* 0x0001920000047ab9 */ /* 0x000fe20000000800 */
[----:B------:R-:W-:Y:S01]  /*5440*/  LOP3.LUT R2, R19, UR16, RZ, 0xc0, !PT ;  /* 0x0000001013027c12 */ /* 0x000fe2000f8ec0ff */
[----:B------:R-:W-:Y:S01]  /*5450*/  ULDC UR5, c[0x0][0x610] ;  /* 0x0001840000057ab9 */ /* 0x000fe20000000800 */
[----:B------:R-:W-:Y:S01]  /*5460*/  SHF.R.U64 R3, R4, UR4, R3 ;  /* 0x0000000404037c19 */ /* 0x000fe20008001203 */
[----:B------:R-:W-:Y:S01]  /*5470*/  ULDC UR4, c[0x0][0x638] ;  /* 0x00018e0000047ab9 */ /* 0x000fe20000000800 */
[----:B------:R-:W-:-:S03]  /*5480*/  LOP3.LUT R14, R14, UR15, RZ, 0xc0, !PT ;  /* 0x0000000f0e0e7c12 */ /* 0x000fc6000f8ec0ff */
[----:B------:R-:W-:Y:S02]  /*5490*/  IMAD.MOV R4, RZ, RZ, -R3 ;  /* 0x000000ffff047224 */ /* 0x000fe400078e0a03 */
[----:B------:R-:W-:Y:S02]  /*54a0*/  IMAD R3, R3, UR17, R2 ;  /* 0x0000001103037c24 */ /* 0x000fe4000f8e0202 */
[----:B------:R-:W-:Y:S01]  /*54b0*/  IMAD R13, R4, UR4, R13 ;  /* 0x00000004040d7c24 */ /* 0x000fe2000f8e020d */
[----:B------:R-:W-:Y:S01]  /*54c0*/  ULDC UR4, c[0x0][0x600] ;  /* 0x0001800000047ab9 */ /* 0x000fe20000000800 */
[----:B------:R-:W-:Y:S02]  /*54d0*/  IMAD R12, R3, UR5, R12 ;  /* 0x00000005030c7c24 */ /* 0x000fe4000f8e020c */
[----:B------:R-:W-:Y:S02]  /*54e0*/  IMAD R13, R13, UR4, R14 ;  /* 0x000000040d0d7c24 */ /* 0x000fe4000f8e020e */
[----:B------:R-:W-:-:S02]  /*54f0*/  IMAD.MOV.U32 R3, RZ, RZ, 0x1 ;  /* 0x00000001ff037424 */ /* 0x000fc400078e00ff */
[----:B------:R-:W-:Y:S01]  /*5500*/  IMAD.MOV.U32 R2, RZ, RZ, R11 ;  /* 0x000000ffff027224 */ /* 0x000fe200078e000b */
[----:B------:R-:W-:Y:S02]  /*5510*/  SEL R22, R13, R12, !P4 ;  /* 0x0000000c0d167207 */ /* 0x000fe40006000000 */
[----:B------:R-:W-:-:S07]  /*5520*/  SEL R19, R12, R13, !P4 ;  /* 0x0000000d0c137207 */ /* 0x000fce0006000000 */
.L_x_119:
[----:B------:R-:W-:Y:S05]  /*5530*/  BSYNC B1 ;  /* 0x0000000000017941 */ /* 0x000fea0003800000 */
.L_x_118:
[----:B------:R-:W-:-:S13]  /*5540*/  LOP3.LUT P1, RZ, R3, 0xff, RZ, 0xc0, !PT ;  /* 0x000000ff03ff7812 */ /* 0x000fda000782c0ff */
[----:B------:R-:W-:Y:S05]  /*5550*/  @P1 BRA `(.L_x_122) ;  /* 0xfffffff400201947 */ /* 0x000fea000383ffff */
[----:B------:R-:W-:Y:S05]  /*5560*/  BSYNC B0 ;  /* 0x0000000000007941 */ /* 0x000fea0003800000 */
.L_x_110:
[----:B------:R-:W-:-:S03]  /*5570*/  UMOV UR4, 0xffffffff ;  /* 0xffffffff00047882 */ /* 0x000fc60000000000 */
[----:B------:R-:W-:Y:S05]  /*5580*/  BRA.DIV UR4, `(.L_x_123) ;  /* 0x0000000a04a87947 */ /* 0x000fea000b800000 */
[----:B------:R-:W-:-:S13]  /*5590*/  ELECT P6, URZ, PT ;  /* 0x00000000003f782f */ /* 0x000fda00038c0000 */
.L_x_149:
[----:B------:R-:W-:Y:S04]  /*55a0*/  BSSY B0, `(.L_x_124) ;  /* 0x0000085000007945 */ /* 0x000fe80003800000 */
[----:B------:R-:W-:Y:S05]  /*55b0*/  @!P6 BRA `(.L_x_125) ;  /* 0x00000008000ce947 */ /* 0x000fea0003800000 */
[----:B------:R-:W-:-:S04]  /*55c0*/  LOP3.LUT R16, R16, 0x2, RZ, 0xfc, !PT ;  /* 0x0000000210107812 */ /* 0x000fc800078efcff */
[----:B------:R-:W-:-:S13]  /*55d0*/  ISETP.NE.AND P0, PT, R16, 0x3, PT ;  /* 0x000000031000780c */ /* 0x000fda0003f05270 */
[----:B------:R-:W-:Y:S05]  /*55e0*/  @!P0 BRA `(.L_x_126) ;  /* 0x0000000000048947 */ /* 0x000fea0003800000 */
[----:B------:R-:W-:Y:S01]  /*55f0*/  BPT.TRAP 0x1 ;  /* 0x000000040000795c */ /* 0x000fe20000300000 */
.L_x_126:
[----:B------:R-:W0:Y:S01]  /*5600*/  S2R R3, SR_CgaCtaId ;  /* 0x0000000000037919 */ /* 0x000e220000008800 */
[----:B------:R-:W-:-:S04]  /*5610*/  MOV R2, 0x400 ;  /* 0x0000040000027802 */ /* 0x000fc80000000f00 */
[----:B0-----:R-:W-:Y:S02]  /*5620*/  LEA R3, R3, R2, 0x18 ;  /* 0x0000000203037211 */ /* 0x001fe400078ec0ff */
[----:B------:R-:W-:-:S03]  /*5630*/  SHF.L.U32 R2, R0, 0x1f, RZ ;  /* 0x0000001f00027819 */ /* 0x000fc600000006ff */
[----:B------:R-:W-:-:S04]  /*5640*/  VIADD R3, R3, 0x70 ;  /* 0x0000007003037836 */ /* 0x000fc80000000000 */
[C---:B------:R-:W-:Y:S02]  /*5650*/  IMAD R7, R8.reuse, 0x8, R3 ;  /* 0x0000000808077824 */ /* 0x040fe400078e0203 */
[----:B------:R-:W-:Y:S02]  /*5660*/  VIADD R8, R8, 0x1 ;  /* 0x0000000108087836 */ /* 0x000fe40000000000 */
[----:B------:R-:W0:Y:S03]  /*5670*/  SYNCS.PHASECHK.TRANS64.TRYWAIT P0, [R7+URZ], R2 ;  /* 0x00000002070075a7 */ /* 0x000e26000800017f */
[----:B------:R-:W-:-:S04]  /*5680*/  ISETP.NE.AND P1, PT, R8, 0xe, PT ;  /* 0x0000000e0800780c */ /* 0x000fc80003f25270 */
[----:B------:R-:W-:Y:S02]  /*5690*/  SEL R5, RZ, 0x1, P1 ;  /* 0x00000001ff057807 */ /* 0x000fe40000800000 */
[----:B------:R-:W-:Y:S02]  /*56a0*/  SEL R8, R8, RZ, P1 ;  /* 0x000000ff08087207 */ /* 0x000fe40000800000 */
[----:B------:R-:W-:-:S03]  /*56b0*/  LOP3.LUT R5, R0, R5, RZ, 0x3c, !PT ;  /* 0x0000000500057212 */ /* 0x000fc600078e3cff */
[----:B------:R-:W-:Y:S01]  /*56c0*/  IMAD R9, R8, 0x8, R3 ;  /* 0x0000000808097824 */ /* 0x000fe200078e0203 */
[----:B------:R-:W-:Y:S01]  /*56d0*/  SHF.L.U32 R4, R5, 0x1f, RZ ;  /* 0x0000001f05047819 */ /* 0x000fe200000006ff */
[----:B0-----:R-:W-:Y:S06]  /*56e0*/  @!P0 BRA `(.L_x_127) ;  /* 0x0000000800708947 */ /* 0x001fec0003800000 */
.L_x_150:
[----:B------:R-:W1:Y:S01]  /*56f0*/  SYNCS.PHASECHK.TRANS64.TRYWAIT P0, [R9+URZ], R4 ;  /* 0x00000004090075a7 */ /* 0x000e62000800017f */
[----:B------:R-:W-:-:S05]  /*5700*/  VIADD R0, R8, 0x1 ;  /* 0x0000000108007836 */ /* 0x000fca0000000000 */
[----:B------:R-:W-:-:S04]  /*5710*/  ISETP.NE.AND P1, PT, R0, 0xe, PT ;  /* 0x0000000e0000780c */ /* 0x000fc80003f25270 */
[----:B0-----:R-:W-:Y:S02]  /*5720*/  SEL R2, RZ, 0x1, P1 ;  /* 0x00000001ff027807 */ /* 0x001fe40000800000 */
[----:B------:R-:W-:Y:S02]  /*5730*/  SEL R0, R0, RZ, P1 ;  /* 0x000000ff00007207 */ /* 0x000fe40000800000 */
[----:B------:R-:W-:-:S03]  /*5740*/  LOP3.LUT R7, R5, R2, RZ, 0x3c, !PT ;  /* 0x0000000205077212 */ /* 0x000fc600078e3cff */
[----:B------:R-:W-:Y:S01]  /*5750*/  IMAD R6, R0, 0x8, R3 ;  /* 0x0000000800067824 */ /* 0x000fe200078e0203 */
[----:B------:R-:W-:Y:S01]  /*5760*/  SHF.L.U32 R5, R7, 0x1f, RZ ;  /* 0x0000001f07057819 */ /* 0x000fe200000006ff */
[----:B-1----:R-:W-:Y:S06]  /*5770*/  @!P0 BRA `(.L_x_128) ;  /* 0x0000000800608947 */ /* 0x002fec0003800000 */
.L_x_151:
[----:B------:R-:W1:Y:S01]  /*5780*/  SYNCS.PHASECHK.TRANS64.TRYWAIT P0, [R6+URZ], R5 ;  /* 0x00000005060075a7 */ /* 0x000e62000800017f */
[----:B------:R-:W-:-:S05]  /*5790*/  VIADD R0, R0, 0x1 ;  /* 0x0000000100007836 */ /* 0x000fca0000000000 */
[----:B------:R-:W-:-:S04]  /*57a0*/  ISETP.NE.AND P1, PT, R0, 0xe, PT ;  /* 0x0000000e0000780c */ /* 0x000fc80003f25270 */
[----:B------:R-:W-:Y:S02]  /*57b0*/  SEL R2, RZ, 0x1, P1 ;  /* 0x00000001ff027807 */ /* 0x000fe40000800000 */
[----:B------:R-:W-:Y:S02]  /*57c0*/  SEL R0, R0, RZ, P1 ;  /* 0x000000ff00007207 */ /* 0x000fe40000800000 */
[----:B------:R-:W-:-:S03]  /*57d0*/  LOP3.LUT R7, R7, R2, RZ, 0x3c, !PT ;  /* 0x0000000207077212 */ /* 0x000fc600078e3cff */
[----:B0-----:R-:W-:Y:S01]  /*57e0*/  IMAD R9, R0, 0x8, R3 ;  /* 0x0000000800097824 */ /* 0x001fe200078e0203 */
[----:B------:R-:W-:Y:S01]  /*57f0*/  SHF.L.U32 R4, R7, 0x1f, RZ ;  /* 0x0000001f07047819 */ /* 0x000fe200000006ff */
[----:B-1----:R-:W-:Y:S06]  /*5800*/  @!P0 BRA `(.L_x_129) ;  /* 0x0000000800508947 */ /* 0x002fec0003800000 */
.L_x_152:
        /* <DEDUP_REMOVED lines=9> */
.L_x_153:
        /* <DEDUP_REMOVED lines=9> */
.L_x_154:
        /* <DEDUP_REMOVED lines=9> */
.L_x_155:
        /* <DEDUP_REMOVED lines=9> */
.L_x_156:
        /* <DEDUP_REMOVED lines=9> */
.L_x_157:
        /* <DEDUP_REMOVED lines=9> */
.L_x_158:
        /* <DEDUP_REMOVED lines=9> */
.L_x_159:
        /* <DEDUP_REMOVED lines=9> */
.L_x_160:
        /* <DEDUP_REMOVED lines=9> */
.L_x_161:
[----:B------:R-:W1:Y:S01]  /*5d20*/  SYNCS.PHASECHK.TRANS64.TRYWAIT P0, [R6+URZ], R5 ;  /* 0x00000005060075a7 */ /* 0x000e62000800017f */
[----:B------:R-:W-:-:S05]  /*5d30*/  VIADD R0, R0, 0x1 ;  /* 0x0000000100007836 */ /* 0x000fca0000000000 */
[----:B------:R-:W-:-:S04]  /*5d40*/  ISETP.NE.AND P1, PT, R0, 0xe, PT ;  /* 0x0000000e0000780c */ /* 0x000fc80003f25270 */
[----:B------:R-:W-:Y:S02]  /*5d50*/  SEL R2, RZ, 0x1, P1 ;  /* 0x00000001ff027807 */ /* 0x000fe40000800000 */
[----:B------:R-:W-:Y:S02]  /*5d60*/  SEL R0, R0, RZ, P1 ;  /* 0x000000ff00007207 */ /* 0x000fe40000800000 */
[----:B------:R-:W-:Y:S01]  /*5d70*/  LOP3.LUT R2, R7, R2, RZ, 0x3c, !PT ;  /* 0x0000000207027212 */ /* 0x000fe200078e3cff */
[----:B-1----:R-:W-:Y:S06]  /*5d80*/  @!P0 BRA `(.L_x_139) ;  /* 0x0000000400b88947 */ /* 0x002fec0003800000 */
.L_x_162:
[----:B------:R-:W-:Y:S01]  /*5d90*/  IMAD R3, R0, 0x8, R3 ;  /* 0x0000000800037824 */ /* 0x000fe200078e0203 */
[----:B------:R-:W-:-:S07]  /*5da0*/  SHF.L.U32 R0, R2, 0x1f, RZ ;  /* 0x0000001f02007819 */ /* 0x000fce00000006ff */
.L_x_140:
[----:B--2---:R2:W3:Y:S02]  /*5db0*/  SYNCS.PHASECHK.TRANS64.TRYWAIT P0, [R3+URZ], R0 ;  /* 0x00000000030075a7 */ /* 0x0044e4000800017f */
[----:B---3--:R-:W-:Y:S05]  /*5dc0*/  @!P0 NANOSLEEP.SYNCS 0x989680 ;  /* 0x009896800000895d */ /* 0x008fea0003900000 */
[----:B------:R-:W3:Y:S02]  /*5dd0*/  @!P0 SYNCS.PHASECHK.TRANS64 P0, [R3+URZ], R0 ;  /* 0x00000000030085a7 */ /* 0x000ee4000800007f */
[----:B---3--:R-:W-:Y:S05]  /*5de0*/  @!P0 BRA `(.L_x_140) ;  /* 0xfffffffc00f08947 */ /* 0x008fea000383ffff */
.L_x_125:
[----:B------:R-:W-:Y:S05]  /*5df0*/  BSYNC B0 ;  /* 0x0000000000007941 */ /* 0x000fea0003800000 */
.L_x_124:
[----:B------:R-:W-:Y:S05]  /*5e00*/  EXIT ;  /* 0x000000000000794d */ /* 0x000fea0003800000 */
.L_x_20:
[----:B-1----:R1:W2:Y:S02]  /*5e10*/  SYNCS.PHASECHK.TRANS64.TRYWAIT P0, [R65+URZ], R0 ;  /* 0x00000000410075a7 */ /* 0x0022a4000800017f */
[----:B--2---:R-:W-:Y:S05]  /*5e20*/  @!P0 NANOSLEEP.SYNCS 0x989680 ;  /* 0x009896800000895d */ /* 0x004fea0003900000 */
[----:B------:R-:W2:Y:S02]  /*5e30*/  @!P0 SYNCS.PHASECHK.TRANS64 P0, [R65+URZ], R0 ;  /* 0x00000000410085a7 */ /* 0x000ea4000800007f */
[----:B--2---:R-:W-:Y:S05]  /*5e40*/  @!P0 BRA `(.L_x_20) ;  /* 0xfffffffc00f08947 */ /* 0x004fea000383ffff */
[----:B------:R-:W-:Y:S05]  /*5e50*/  BRA `(.L_x_141) ;  /* 0xffffffb800a47947 */ /* 0x000fea000383ffff */
.L_x_25:
[----:B--2---:R2:W3:Y:S02]  /*5e60*/  SYNCS.PHASECHK.TRANS64.TRYWAIT P1, [R3+URZ], R0 ;  /* 0x00000000030075a7 */ /* 0x0044e4000802017f */
[----:B---3--:R-:W-:Y:S05]  /*5e70*/  @!P1 NANOSLEEP.SYNCS 0x989680 ;  /* 0x009896800000995d */ /* 0x008fea0003900000 */
[----:B------:R-:W3:Y:S02]  /*5e80*/  @!P1 SYNCS.PHASECHK.TRANS64 P1, [R3+URZ], R0 ;  /* 0x00000000030095a7 */ /* 0x000ee4000802007f */
[----:B---3--:R-:W-:Y:S05]  /*5e90*/  @!P1 BRA `(.L_x_25) ;  /* 0xfffffffc00f09947 */ /* 0x008fea000383ffff */
[----:B------:R-:W-:Y:S05]  /*5ea0*/  BRA `(.L_x_24) ;  /* 0xffffffbc000c7947 */ /* 0x000fea000383ffff */
.L_x_30:
[----:B--2---:R-:W-:-:S04]  /*5eb0*/  IMAD.U32 R5, RZ, RZ, UR4 ;  /* 0x00000004ff057e24 */ /* 0x004fc8000f8e00ff */
[----:B------:R2:W3:Y:S03]  /*5ec0*/  SYNCS.PHASECHK.TRANS64.TRYWAIT P1, [R5+URZ], R4 ;  /* 0x00000004050075a7 */ /* 0x0004e6000802017f */
[----:B---3--:R-:W-:Y:S05]  /*5ed0*/  @!P1 NANOSLEEP.SYNCS 0x989680 ;  /* 0x009896800000995d */ /* 0x008fea0003900000 */
[----:B------:R-:W3:Y:S02]  /*5ee0*/  @!P1 SYNCS.PHASECHK.TRANS64 P1, [R5+URZ], R4 ;  /* 0x00000004050095a7 */ /* 0x000ee4000802007f */
[----:B---3--:R-:W-:Y:S05]  /*5ef0*/  @!P1 BRA `(.L_x_30) ;  /* 0xfffffffc00ec9947 */ /* 0x008fea000383ffff */
[----:B------:R-:W-:Y:S05]  /*5f00*/  BRA `(.L_x_29) ;  /* 0xffffffbc00c47947 */ /* 0x000fea000383ffff */
.L_x_38:
[----:B-1----:R1:W2:Y:S02]  /*5f10*/  SYNCS.PHASECHK.TRANS64.TRYWAIT P0, [R65+URZ+0x10], R0 ;  /* 0x00001000410075a7 */ /* 0x0022a4000800017f */
[----:B--2---:R-:W-:Y:S05]  /*5f20*/  @!P0 NANOSLEEP.SYNCS 0x989680 ;  /* 0x009896800000895d */ /* 0x004fea0003900000 */
[----:B------:R-:W2:Y:S02]  /*5f30*/  @!P0 SYNCS.PHASECHK.TRANS64 P0, [R65+URZ+0x10], R0 ;  /* 0x00001000410085a7 */ /* 0x000ea4000800007f */
[----:B--2---:R-:W-:Y:S05]  /*5f40*/  @!P0 BRA `(.L_x_38) ;  /* 0xfffffffc00f08947 */ /* 0x004fea000383ffff */
[----:B------:R-:W-:Y:S05]  /*5f50*/  BRA `(.L_x_142) ;  /* 0xffffffc4001c7947 */ /* 0x000fea000383ffff */
.L_x_111:
[----:B------:R-:W-:Y:S01]  /*5f60*/  BSSY B1, `(.L_x_143) ;  /* 0x0000006000017945 */ /* 0x000fe20003800000 */
[----:B------:R-:W-:-:S07]  /*5f70*/  IMAD.MOV.U32 R15, RZ, RZ, -0x1 ;  /* 0xffffffffff0f7424 */ /* 0x000fce00078e00ff */
[----:B-----5:R-:W-:Y:S05]  /*5f80*/  WARPSYNC.COLLECTIVE R15, `(.L_x_144) ;  /* 0x000000000f0c7348 */ /* 0x020fea0003c00000 */
[----:B------:R-:W-:Y:S02]  /*5f90*/  ELECT P6, UR62, PT ;  /* 0x00000000003e782f */ /* 0x000fe400038c0000 */
[----:B------:R-:W-:Y:S01]  /*5fa0*/  MOV R14, UR62 ;  /* 0x0000003e000e7c02 */ /* 0x000fe20008000f00 */
[----:B-----5:R-:W-:Y:S10]  /*5fb0*/  ENDCOLLECTIVE ;  /* 0x000000000000791b */ /* 0x020ff40003800000 */
.L_x_144:
[----:B------:R-:W-:Y:S05]  /*5fc0*/  BSYNC B1 ;  /* 0x0000000000017941 */ /* 0x000fea0003800000 */
.L_x_143:
[----:B------:R-:W-:Y:S05]  /*5fd0*/  BRA `(.L_x_145) ;  /* 0xffffffe8008c7947 */ /* 0x000fea000383ffff */
.L_x_114:
[----:B0-----:R0:W1:Y:S02]  /*5fe0*/  SYNCS.PHASECHK.TRANS64.TRYWAIT P1, [R12+URZ+0x70], R5 ;  /* 0x000070050c0075a7 */ /* 0x001064000802017f */
[----:B-1----:R-:W-:Y:S05]  /*5ff0*/  @!P1 NANOSLEEP.SYNCS 0x989680 ;  /* 0x009896800000995d */ /* 0x002fea0003900000 */
[----:B------:R-:W1:Y:S02]  /*6000*/  @!P1 SYNCS.PHASECHK.TRANS64 P1, [R12+URZ+0x70], R5 ;  /* 0x000070050c0095a7 */ /* 0x000e64000802007f */
[----:B-1----:R-:W-:Y:S05]  /*6010*/  @!P1 BRA `(.L_x_114) ;  /* 0xfffffffc00f09947 */ /* 0x002fea000383ffff */
[----:B------:R-:W-:Y:S05]  /*6020*/  BRA `(.L_x_146) ;  /* 0xffffffe800c07947 */ /* 0x000fea000383ffff */
.L_x_123:
[----:B------:R-:W-:Y:S01]  /*6030*/  BSSY B0, `(.L_x_147) ;  /* 0x0000006000007945 */ /* 0x000fe20003800000 */
[----:B------:R-:W-:-:S07]  /*6040*/  IMAD.MOV.U32 R15, RZ, RZ, -0x1 ;  /* 0xffffffffff0f7424 */ /* 0x000fce00078e00ff */
[----:B-----5:R-:W-:Y:S05]  /*6050*/  WARPSYNC.COLLECTIVE R15, `(.L_x_148) ;  /* 0x000000000f0c7348 */ /* 0x020fea0003c00000 */
[----:B------:R-:W-:Y:S02]  /*6060*/  ELECT P6, UR62, PT ;  /* 0x00000000003e782f */ /* 0x000fe400038c0000 */
[----:B------:R-:W-:Y:S01]  /*6070*/  MOV R14, UR62 ;  /* 0x0000003e000e7c02 */ /* 0x000fe20008000f00 */
[----:B-----5:R-:W-:Y:S10]  /*6080*/  ENDCOLLECTIVE ;  /* 0x000000000000791b */ /* 0x020ff40003800000 */
.L_x_148:
[----:B------:R-:W-:Y:S05]  /*6090*/  BSYNC B0 ;  /* 0x0000000000007941 */ /* 0x000fea0003800000 */
.L_x_147:
[----:B------:R-:W-:Y:S05]  /*60a0*/  BRA `(.L_x_149) ;  /* 0xfffffff4003c7947 */ /* 0x000fea000383ffff */
.L_x_127:
[----:B0-----:R0:W1:Y:S02]  /*60b0*/  SYNCS.PHASECHK.TRANS64.TRYWAIT P0, [R7+URZ], R2 ;  /* 0x00000002070075a7 */ /* 0x001064000800017f */
[----:B-1----:R-:W-:Y:S05]  /*60c0*/  @!P0 NANOSLEEP.SYNCS 0x989680 ;  /* 0x009896800000895d */ /* 0x002fea0003900000 */
[----:B------:R-:W1:Y:S02]  /*60d0*/  @!P0 SYNCS.PHASECHK.TRANS64 P0, [R7+URZ], R2 ;  /* 0x00000002070085a7 */ /* 0x000e64000800007f */
[----:B-1----:R-:W-:Y:S05]  /*60e0*/  @!P0 BRA `(.L_x_127) ;  /* 0xfffffffc00f08947 */ /* 0x002fea000383ffff */
[----:B------:R-:W-:Y:S05]  /*60f0*/  BRA `(.L_x_150) ;  /* 0xfffffff4007c7947 */ /* 0x000fea000383ffff */
.L_x_128:
[----:B0-----:R0:W1:Y:S02]  /*6100*/  SYNCS.PHASECHK.TRANS64.TRYWAIT P0, [R9+URZ], R4 ;  /* 0x00000004090075a7 */ /* 0x001064000800017f */
[----:B-1----:R-:W-:Y:S05]  /*6110*/  @!P0 NANOSLEEP.SYNCS 0x989680 ;  /* 0x009896800000895d */ /* 0x002fea0003900000 */
[----:B------:R-:W1:Y:S02]  /*6120*/  @!P0 SYNCS.PHASECHK.TRANS64 P0, [R9+URZ], R4 ;  /* 0x00000004090085a7 */ /* 0x000e64000800007f */
[----:B-1----:R-:W-:Y:S05]  /*6130*/  @!P0 BRA `(.L_x_128) ;  /* 0xfffffffc00f08947 */ /* 0x002fea000383ffff */
[----:B------:R-:W-:Y:S05]  /*6140*/  BRA `(.L_x_151) ;  /* 0xfffffff4008c7947 */ /* 0x000fea000383ffff */
.L_x_129:
[----:B0-----:R0:W1:Y:S02]  /*6150*/  SYNCS.PHASECHK.TRANS64.TRYWAIT P0, [R6+URZ], R5 ;  /* 0x00000005060075a7 */ /* 0x001064000800017f */
[----:B-1----:R-:W-:Y:S05]  /*6160*/  @!P0 NANOSLEEP.SYNCS 0x989680 ;  /* 0x009896800000895d */ /* 0x002fea0003900000 */
[----:B------:R-:W1:Y:S02]  /*6170*/  @!P0 SYNCS.PHASECHK.TRANS64 P0, [R6+URZ], R5 ;  /* 0x00000005060085a7 */ /* 0x000e64000800007f */
[----:B-1----:R-:W-:Y:S05]  /*6180*/  @!P0 BRA `(.L_x_129) ;  /* 0xfffffffc00f08947 */ /* 0x002fea000383ffff */
[----:B------:R-:W-:Y:S05]  /*6190*/  BRA `(.L_x_152) ;  /* 0xfffffff4009c7947 */ /* 0x000fea000383ffff */
.L_x_130:
[----:B0-----:R0:W1:Y:S02]  /*61a0*/  SYNCS.PHASECHK.TRANS64.TRYWAIT P0, [R9+URZ], R4 ;  /* 0x00000004090075a7 */ /* 0x001064000800017f */
[----:B-1----:R-:W-:Y:S05]  /*61b0*/  @!P0 NANOSLEEP.SYNCS 0x989680 ;  /* 0x009896800000895d */ /* 0x002fea0003900000 */
[----:B------:R-:W1:Y:S02]  /*61c0*/  @!P0 SYNCS.PHASECHK.TRANS64 P0, [R9+URZ], R4 ;  /* 0x00000004090085a7 */ /* 0x000e64000800007f */
[----:B-1----:R-:W-:Y:S05]  /*61d0*/  @!P0 BRA `(.L_x_130) ;  /* 0xfffffffc00f08947 */ /* 0x002fea000383ffff */
[----:B------:R-:W-:Y:S05]  /*61e0*/  BRA `(.L_x_153) ;  /* 0xfffffff400ac7947 */ /* 0x000fea000383ffff */
.L_x_131:
[----:B0-----:R0:W1:Y:S02]  /*61f0*/  SYNCS.PHASECHK.TRANS64.TRYWAIT P0, [R6+URZ], R5 ;  /* 0x00000005060075a7 */ /* 0x001064000800017f */
[----:B-1----:R-:W-:Y:S05]  /*6200*/  @!P0 NANOSLEEP.SYNCS 0x989680 ;  /* 0x009896800000895d */ /* 0x002fea0003900000 */
[----:B------:R-:W1:Y:S02]  /*6210*/  @!P0 SYNCS.PHASECHK.TRANS64 P0, [R6+URZ], R5 ;  /* 0x00000005060085a7 */ /* 0x000e64000800007f */
[----:B-1----:R-:W-:Y:S05]  /*6220*/  @!P0 BRA `(.L_x_131) ;  /* 0xfffffffc00f08947 */ /* 0x002fea000383ffff */
[----:B------:R-:W-:Y:S05]  /*6230*/  BRA `(.L_x_154) ;  /* 0xfffffff400bc7947 */ /* 0x000fea000383ffff */
.L_x_132:
[----:B0-----:R0:W1:Y:S02]  /*6240*/  SYNCS.PHASECHK.TRANS64.TRYWAIT P0, [R9+URZ], R4 ;  /* 0x00000004090075a7 */ /* 0x001064000800017f */
[----:B-1----:R-:W-:Y:S05]  /*6250*/  @!P0 NANOSLEEP.SYNCS 0x989680 ;  /* 0x009896800000895d */ /* 0x002fea0003900000 */
[----:B------:R-:W1:Y:S02]  /*6260*/  @!P0 SYNCS.PHASECHK.TRANS64 P0, [R9+URZ], R4 ;  /* 0x00000004090085a7 */ /* 0x000e64000800007f */
[----:B-1----:R-:W-:Y:S05]  /*6270*/  @!P0 BRA `(.L_x_132) ;  /* 0xfffffffc00f08947 */ /* 0x002fea000383ffff */
[----:B------:R-:W-:Y:S05]  /*6280*/  BRA `(.L_x_155) ;  /* 0xfffffff400cc7947 */ /* 0x000fea000383ffff */
.L_x_133:
[----:B0-----:R0:W1:Y:S02]  /*6290*/  SYNCS.PHASECHK.TRANS64.TRYWAIT P0, [R6+URZ], R5 ;  /* 0x00000005060075a7 */ /* 0x001064000800017f */
[----:B-1----:R-:W-:Y:S05]  /*62a0*/  @!P0 NANOSLEEP.SYNCS 0x989680 ;  /* 0x009896800000895d */ /* 0x002fea0003900000 */
[----:B------:R-:W1:Y:S02]  /*62b0*/  @!P0 SYNCS.PHASECHK.TRANS64 P0, [R6+URZ], R5 ;  /* 0x00000005060085a7 */ /* 0x000e64000800007f */
[----:B-1----:R-:W-:Y:S05]  /*62c0*/  @!P0 BRA `(.L_x_133) ;  /* 0xfffffffc00f08947 */ /* 0x002fea000383ffff */
[----:B------:R-:W-:Y:S05]  /*62d0*/  BRA `(.L_x_156) ;  /* 0xfffffff400dc7947 */ /* 0x000fea000383ffff */
.L_x_134:
[----:B0-----:R0:W1:Y:S02]  /*62e0*/  SYNCS.PHASECHK.TRANS64.TRYWAIT P0, [R9+URZ], R4 ;  /* 0x00000004090075a7 */ /* 0x001064000800017f */
[----:B-1----:R-:W-:Y:S05]  /*62f0*/  @!P0 NANOSLEEP.SYNCS 0x989680 ;  /* 0x009896800000895d */ /* 0x002fea0003900000 */
[----:B------:R-:W1:Y:S02]  /*6300*/  @!P0 SYNCS.PHASECHK.TRANS64 P0, [R9+URZ], R4 ;  /* 0x00000004090085a7 */ /* 0x000e64000800007f */
[----:B-1----:R-:W-:Y:S05]  /*6310*/  @!P0 BRA `(.L_x_134) ;  /* 0xfffffffc00f08947 */ /* 0x002fea000383ffff */
[----:B------:R-:W-:Y:S05]  /*6320*/  BRA `(.L_x_157) ;  /* 0xfffffff400ec7947 */ /* 0x000fea000383ffff */
.L_x_135:
[----:B0-----:R0:W1:Y:S02]  /*6330*/  SYNCS.PHASECHK.TRANS64.TRYWAIT P0, [R6+URZ], R5 ;  /* 0x00000005060075a7 */ /* 0x001064000800017f */
[----:B-1----:R-:W-:Y:S05]  /*6340*/  @!P0 NANOSLEEP.SYNCS 0x989680 ;  /* 0x009896800000895d */ /* 0x002fea0003900000 */
[----:B------:R-:W1:Y:S02]  /*6350*/  @!P0 SYNCS.PHASECHK.TRANS64 P0, [R6+URZ], R5 ;  /* 0x00000005060085a7 */ /* 0x000e64000800007f */
[----:B-1----:R-:W-:Y:S05]  /*6360*/  @!P0 BRA `(.L_x_135) ;  /* 0xfffffffc00f08947 */ /* 0x002fea000383ffff */
[----:B------:R-:W-:Y:S05]  /*6370*/  BRA `(.L_x_158) ;  /* 0xfffffff400fc7947 */ /* 0x000fea000383ffff */
.L_x_136:
[----:B0-----:R0:W1:Y:S02]  /*6380*/  SYNCS.PHASECHK.TRANS64.TRYWAIT P0, [R9+URZ], R4 ;  /* 0x00000004090075a7 */ /* 0x001064000800017f */
[----:B-1----:R-:W-:Y:S05]  /*6390*/  @!P0 NANOSLEEP.SYNCS 0x989680 ;  /* 0x009896800000895d */ /* 0x002fea0003900000 */
[----:B------:R-:W1:Y:S02]  /*63a0*/  @!P0 SYNCS.PHASECHK.TRANS64 P0, [R9+URZ], R4 ;  /* 0x00000004090085a7 */ /* 0x000e64000800007f */
[----:B-1----:R-:W-:Y:S05]  /*63b0*/  @!P0 BRA `(.L_x_136) ;  /* 0xfffffffc00f08947 */ /* 0x002fea000383ffff */
[----:B------:R-:W-:Y:S05]  /*63c0*/  BRA `(.L_x_159) ;  /* 0xfffffff8000c7947 */ /* 0x000fea000383ffff */
.L_x_137:
[----:B0-----:R0:W1:Y:S02]  /*63d0*/  SYNCS.PHASECHK.TRANS64.TRYWAIT P0, [R6+URZ], R5 ;  /* 0x00000005060075a7 */ /* 0x001064000800017f */
[----:B-1----:R-:W-:Y:S05]  /*63e0*/  @!P0 NANOSLEEP.SYNCS 0x989680 ;  /* 0x009896800000895d */ /* 0x002fea0003900000 */
[----:B------:R-:W1:Y:S02]  /*63f0*/  @!P0 SYNCS.PHASECHK.TRANS64 P0, [R6+URZ], R5 ;  /* 0x00000005060085a7 */ /* 0x000e64000800007f */
[----:B-1----:R-:W-:Y:S05]  /*6400*/  @!P0 BRA `(.L_x_137) ;  /* 0xfffffffc00f08947 */ /* 0x002fea000383ffff */
[----:B------:R-:W-:Y:S05]  /*6410*/  BRA `(.L_x_160) ;  /* 0xfffffff8001c7947 */ /* 0x000fea000383ffff */
.L_x_138:
[----:B0-----:R0:W1:Y:S02]  /*6420*/  SYNCS.PHASECHK.TRANS64.TRYWAIT P0, [R9+URZ], R4 ;  /* 0x00000004090075a7 */ /* 0x001064000800017f */
[----:B-1----:R-:W-:Y:S05]  /*6430*/  @!P0 NANOSLEEP.SYNCS 0x989680 ;  /* 0x009896800000895d */ /* 0x002fea0003900000 */
[----:B------:R-:W1:Y:S02]  /*6440*/  @!P0 SYNCS.PHASECHK.TRANS64 P0, [R9+URZ], R4 ;  /* 0x00000004090085a7 */ /* 0x000e64000800007f */
[----:B-1----:R-:W-:Y:S05]  /*6450*/  @!P0 BRA `(.L_x_138) ;  /* 0xfffffffc00f08947 */ /* 0x002fea000383ffff */
[----:B------:R-:W-:Y:S05]  /*6460*/  BRA `(.L_x_161) ;  /* 0xfffffff8002c7947 */ /* 0x000fea000383ffff */
.L_x_139:
[----:B-1----:R1:W2:Y:S02]  /*6470*/  SYNCS.PHASECHK.TRANS64.TRYWAIT P0, [R6+URZ], R5 ;  /* 0x00000005060075a7 */ /* 0x0022a4000800017f */
[----:B--2---:R-:W-:Y:S05]  /*6480*/  @!P0 NANOSLEEP.SYNCS 0x989680 ;  /* 0x009896800000895d */ /* 0x004fea0003900000 */
[----:B------:R-:W2:Y:S02]  /*6490*/  @!P0 SYNCS.PHASECHK.TRANS64 P0, [R6+URZ], R5 ;  /* 0x00000005060085a7 */ /* 0x000ea4000800007f */
[----:B--2---:R-:W-:Y:S05]  /*64a0*/  @!P0 BRA `(.L_x_139) ;  /* 0xfffffffc00f08947 */ /* 0x004fea000383ffff */
[----:B------:R-:W-:Y:S05]  /*64b0*/  BRA `(.L_x_162) ;  /* 0xfffffff800347947 */ /* 0x000fea000383ffff */
.L_x_163:
[----:B------:R-:W-:-:S00]  /*64c0*/  BRA `(.L_x_163) ;  /* 0xfffffffc00fc7947 */ /* 0x000fc0000383ffff */
[----:B------:R-:W-:-:S00]  /*64d0*/  NOP ;  /* 0x0000000000007918 */ /* 0x000fc00000000000 */
        /* <DEDUP_REMOVED lines=10> */
.L_x_164:


//--------------------- .nv.global.init           --------------------------
	.section	.nv.global.init,"aw",@progbits
.nv.global.init:
	.type		$str$22,@object
	.size		$str$22,($str$23 - $str$22)
$str$22:
        /*0000*/ 	.byte	0x6b, 0x5f, 0x74, 0x69, 0x6c, 0x65, 0x5f, 0x63, 0x6f, 0x75, 0x6e, 0x74, 0x20, 0x3e, 0x3d, 0x20
        /*0010*/ 	.byte	0x31, 0x00
	.type		$str$23,@object
	.size		$str$23,(__unnamed_1 - $str$23)
$str$23:
        /*0012*/ 	.byte	0x2f, 0x74, 0x6d, 0x70, 0x2f, 0x63, 0x75, 0x74, 0x6c, 0x61, 0x73, 0x73, 0x5f, 0x73, 0x77, 0x65
        /*0022*/ 	.byte	0x65, 0x70, 0x5f, 0x73, 0x72, 0x63, 0x2f, 0x69, 0x6e, 0x63, 0x6c, 0x75, 0x64, 0x65, 0x2f, 0x63
        /*0032*/ 	.byte	0x75, 0x74, 0x6c, 0x61, 0x73, 0x73, 0x2f, 0x67, 0x65, 0x6d, 0x6d, 0x2f, 0x63, 0x6f, 0x6c, 0x6c
        /*0042*/ 	.byte	0x65, 0x63, 0x74, 0x69, 0x76, 0x65, 0x2f, 0x73, 0x6d, 0x39, 0x30, 0x5f, 0x6d, 0x6d, 0x61, 0x5f
        /*0052*/ 	.byte	0x74, 0x6d, 0x61, 0x5f, 0x67, 0x6d, 0x6d, 0x61, 0x5f, 0x73, 0x73, 0x5f, 0x77, 0x61, 0x72, 0x70
        /*0062*/ 	.byte	0x73, 0x70, 0x65, 0x63, 0x69, 0x61, 0x6c, 0x69, 0x7a, 0x65, 0x64, 0x2e, 0x68, 0x70, 0x70, 0x00
	.type		__unnamed_1,@object
	.size		__unnamed_1,(.L_0 - __unnamed_1)
__unnamed_1:
        /*0072*/ 	.byte	0x76, 0x6f, 0x69, 0x64, 0x20, 0x63, 0x75, 0x74, 0x6c, 0x61, 0x73, 0x73, 0x3a, 0x3a, 0x67, 0x65
        /* <DEDUP_REMOVED lines=172> */
        /*0b42*/ 	.byte	0x65, 0x6e, 0x74, 0x69, 0x74, 0x79, 0x5d, 0x00
.L_0:


//--------------------- .nv.shared._ZN7cutlass13device_kernelINS_4gemm6kernel13GemmUniversalIN4cute5tupleIJiiiiEEENS1_10collective13CollectiveMmaINS1_34MainloopSm90TmaGmmaWarpSpecializedILi14ENS5_IJNS4_1CILi4EEENSA_ILi1EEESC_EEENS1_32KernelTmaWarpSpecializedPingpongEEENS5_IJNSA_ILi64EEESG_NSA_ILi128EEEEEEaNS5_IJlSC_lEEEaSJ_NS4_8TiledMMAINS4_8MMA_AtomIJNS4_4SM904GMMA26MMA_64x64x32_S32S8S8_SS_TNEEEENS4_6LayoutINS5_IJSC_SC_SC_EEENS5_IJNSA_ILi0EEESS_SS_EEEEENS5_IJNS4_10UnderscoreESV_SV_EEEEENS4_13SM90_TMA_LOADENS4_14ComposedLayoutINS4_7SwizzleILi3ELi4ELi3EEENS4_18smem_ptr_flag_bitsILi8EEENSQ_INS5_IJNSA_ILi8EEESH_EEENS5_IJSH_SC_EEEEEEEvNS4_8identityENS4_23SM90_TMA_LOAD_MULTICASTES18_vS19_EENS_8epilogue10collective6detail29Sm90TmaWarpSpecializedAdapterINS1D_15DefaultEpilogueIaSJ_SJ_NS1C_6thread17LinearCombinationIaLi1EiiLNS1H_9ScaleType4KindE0ELNS_15FloatRoundStyleE2EaEENS1_15EpilogueDefaultEEEEEvvEEEEvNT_6ParamsE --------------------------
	.section	.nv.shared._ZN7cutlass13device_kernelINS_4gemm6kernel13GemmUniversalIN4cute5tupleIJiiiiEEENS1_10collective13CollectiveMmaINS1_34MainloopSm90TmaGmmaWarpSpecializedILi14ENS5_IJNS4_1CILi4EEENSA_ILi1EEESC_EEENS1_32KernelTmaWarpSpecializedPingpongEEENS5_IJNSA_ILi64EEESG_NSA_ILi128EEEEEEaNS5_IJlSC_lEEEaSJ_NS4_8TiledMMAINS4_8MMA_AtomIJNS4_4SM904GMMA26MMA_64x64x32_S32S8S8_SS_TNEEEENS4_6LayoutINS5_IJSC_SC_SC_EEENS5_IJNSA_ILi0EEESS_SS_EEEEENS5_IJNS4_10UnderscoreESV_SV_EEEEENS4_13SM90_TMA_LOADENS4_14ComposedLayoutINS4_7SwizzleILi3ELi4ELi3EEENS4_18smem_ptr_flag_bitsILi8EEENSQ_INS5_IJNSA_ILi8EEESH_EEENS5_IJSH_SC_EEEEEEEvNS4_8identityENS4_23SM90_TMA_LOAD_MULTICASTES18_vS19_EENS_8epilogue10collective6detail29Sm90TmaWarpSpecializedAdapterINS1D_15DefaultEpilogueIaSJ_SJ_NS1C_6thread17LinearCombinationIaLi1EiiLNS1H_9ScaleType4KindE0ELNS_15FloatRoundStyleE2EaEENS1_15EpilogueDefaultEEEEEvvEEEEvNT_6ParamsE,"aw",@nobits
	.sectionflags	@""
	.align	16
	.zero		1024


//--------------------- .nv.shared.reserved.0     --------------------------
	.section	.nv.shared.reserved.0,"aw",@nobits
	.weak		__nv_reservedSMEM_offset_0_alias
	.size		__nv_reservedSMEM_offset_0_alias, 0, 0
	.other		__nv_reservedSMEM_offset_0_alias,@"STO_CUDA_RESERVED_SHARED STV_DEFAULT"
__nv_reservedSMEM_offset_0_alias:
	.zero		0


//--------------------- .nv.global                --------------------------
	.section	.nv.global,"aw",@nobits
.nv.global:
	.type		_ZN40_INTERNAL_63aeb841_4_k_cu_3fa267af_201534cute1_E,@object
	.size		_ZN40_INTERNAL_63aeb841_4_k_cu_3fa267af_201534cute1_E,(_ZN40_INTERNAL_63aeb841_4_k_cu_3fa267af_201534cuda3std3__45__cpo6cbeginE - _ZN40_INTERNAL_63aeb841_4_k_cu_3fa267af_201534cute1_E)
_ZN40_INTERNAL_63aeb841_4_k_cu_3fa267af_201534cute1_E:
	.zero		1
	.type		_ZN40_INTERNAL_63aeb841_4_k_cu_3fa267af_201534cuda3std3__45__cpo6cbeginE,@object
	.size		_ZN40_INTERNAL_63aeb841_4_k_cu_3fa267af_201534cuda3std3__45__cpo6cbeginE,(_ZN40_INTERNAL_63aeb841_4_k_cu_3fa267af_201534cuda3std3__48in_placeE - _ZN40_INTERNAL_63aeb841_4_k_cu_3fa267af_201534cuda3std3__45__cpo6cbeginE)
_ZN40_INTERNAL_63aeb841_4_k_cu_3fa267af_201534cuda3std3__45__cpo6cbeginE:
	.zero		1
	.type		_ZN40_INTERNAL_63aeb841_4_k_cu_3fa267af_201534cuda3std3__48in_placeE,@object
	.size		_ZN40_INTERNAL_63aeb841_4_k_cu_3fa267af_201534cuda3std3__48in_placeE,(_ZN40_INTERNAL_63aeb841_4_k_cu_3fa267af_201534cuda3std6ranges3__45__cpo9iter_moveE - _ZN40_INTERNAL_63aeb841_4_k_cu_3fa267af_201534cuda3std3__48in_placeE)
_ZN40_INTERNAL_63aeb841_4_k_cu_3fa267af_201534cuda3std3__48in_placeE:
	.zero		1
	.type		_ZN40_INTERNAL_63aeb841_4_k_cu_3fa267af_201534cuda3std6ranges3__45__cpo9iter_moveE,@object
	.size		_ZN40_INTERNAL_63aeb841_4_k_cu_3fa267af_201534cuda3std6ranges3__45__cpo9iter_moveE,(_ZN40_INTERNAL_63aeb841_4_k_cu_3fa267af_201534cuda3std3__45__cpo5beginE - _ZN40_INTERNAL_63aeb841_4_k_cu_3fa267af_201534cuda3std6ranges3__45__cpo9iter_moveE)
_ZN40_INTERNAL_63aeb841_4_k_cu_3fa267af_201534cuda3std6ranges3__45__cpo9iter_moveE:
	.zero		1
	.type		_ZN40_INTERNAL_63aeb841_4_k_cu_3fa267af_201534cuda3std3__45__cpo5beginE,@object
	.size		_ZN40_INTERNAL_63aeb841_4_k_cu_3fa267af_201534cuda3std3__45__cpo5beginE,(_ZN40_INTERNAL_63aeb841_4_k_cu_3fa267af_201534cuda3std3__442_GLOBAL__N__63aeb841_4_k_cu_3fa267af_201536ignoreE - _ZN40_INTERNAL_63aeb841_4_k_cu_3fa267af_201534cuda3std3__45__cpo5beginE)
_ZN40_INTERNAL_63aeb841_4_k_cu_3fa267af_201534cuda3std3__45__cpo5beginE:
	.zero		1
	.type		_ZN40_INTERNAL_63aeb841_4_k_cu_3fa267af_201534cuda3std3__442_GLOBAL__N__63aeb841_4_k_cu_3fa267af_201536ignoreE,@object
	.size		_ZN40_INTERNAL_63aeb841_4_k_cu_3fa267af_201534cuda3std3__442_GLOBAL__N__63aeb841_4_k_cu_3fa267af_201536ignoreE,(_ZN40_INTERNAL_63aeb841_4_k_cu_3fa267af_201534cute7productE - _ZN40_INTERNAL_63aeb841_4_k_cu_3fa267af_201534cuda3std3__442_GLOBAL__N__63aeb841_4_k_cu_3fa267af_201536ignoreE)
_ZN40_INTERNAL_63aeb841_4_k_cu_3fa267af_201534cuda3std3__442_GLOBAL__N__63aeb841_4_k_cu_3fa267af_201536ignoreE:
	.zero		1
	.type		_ZN40_INTERNAL_63aeb841_4_k_cu_3fa267af_201534cute7productE,@object
	.size		_ZN40_INTERNAL_63aeb841_4_k_cu_3fa267af_201534cute7productE,(_ZN40_INTERNAL_63aeb841_4_k_cu_3fa267af_201534cuda3std3__45__cpo3endE - _ZN40_INTERNAL_63aeb841_4_k_cu_3fa267af_201534cute7productE)
_ZN40_INTERNAL_63aeb841_4_k_cu_3fa267af_201534cute7productE:
	.zero		1
	.type		_ZN40_INTERNAL_63aeb841_4_k_cu_3fa267af_201534cuda3std3__45__cpo3endE,@object
	.size		_ZN40_INTERNAL_63aeb841_4_k_cu_3fa267af_201534cuda3std3__45__cpo3endE,(_ZN40_INTERNAL_63aeb841_4_k_cu_3fa267af_201534cuda3std3__419piecewise_constructE - _ZN40_INTERNAL_63aeb841_4_k_cu_3fa267af_201534cuda3std3__45__cpo3endE)
_ZN40_INTERNAL_63aeb841_4_k_cu_3fa267af_201534cuda3std3__45__cpo3endE:
	.zero		1
	.type		_ZN40_INTERNAL_63aeb841_4_k_cu_3fa267af_201534cuda3std3__419piecewise_constructE,@object
	.size		_ZN40_INTERNAL_63aeb841_4_k_cu_3fa267af_201534cuda3std3__419piecewise_constructE,(_ZN40_INTERNAL_63aeb841_4_k_cu_3fa267af_201534cuda3std3__45__cpo4cendE - _ZN40_INTERNAL_63aeb841_4_k_cu_3fa267af_201534cuda3std3__419piecewise_constructE)
_ZN40_INTERNAL_63aeb841_4_k_cu_3fa267af_201534cuda3std3__419piecewise_constructE:
	.zero		1
	.type		_ZN40_INTERNAL_63aeb841_4_k_cu_3fa267af_201534cuda3std3__45__cpo4cendE,@object
	.size		_ZN40_INTERNAL_63aeb841_4_k_cu_3fa267af_201534cuda3std3__45__cpo4cendE,(_ZN40_INTERNAL_63aeb841_4_k_cu_3fa267af_201534cuda3std6ranges3__45__cpo4swapE - _ZN40_INTERNAL_63aeb841_4_k_cu_3fa267af_201534cuda3std3__45__cpo4cendE)
_ZN40_INTERNAL_63aeb841_4_k_cu_3fa267af_201534cuda3std3__45__cpo4cendE:
	.zero		1
	.type		_ZN40_INTERNAL_63aeb841_4_k_cu_3fa267af_201534cuda3std6ranges3__45__cpo4swapE,@object
	.size		_ZN40_INTERNAL_63aeb841_4_k_cu_3fa267af_201534cuda3std6ranges3__45__cpo4swapE,(.L_8 - _ZN40_INTERNAL_63aeb841_4_k_cu_3fa267af_201534cuda3std6ranges3__45__cpo4swapE)
_ZN40_INTERNAL_63aeb841_4_k_cu_3fa267af_201534cuda3std6ranges3__45__cpo4swapE:
	.zero		1
.L_8:


//--------------------- .nv.constant0._ZN7cutlass13device_kernelINS_4gemm6kernel13GemmUniversalIN4cute5tupleIJiiiiEEENS1_10collective13CollectiveMmaINS1_34MainloopSm90TmaGmmaWarpSpecializedILi14ENS5_IJNS4_1CILi4EEENSA_ILi1EEESC_EEENS1_32KernelTmaWarpSpecializedPingpongEEENS5_IJNSA_ILi64EEESG_NSA_ILi128EEEEEEaNS5_IJlSC_lEEEaSJ_NS4_8TiledMMAINS4_8MMA_AtomIJNS4_4SM904GMMA26MMA_64x64x32_S32S8S8_SS_TNEEEENS4_6LayoutINS5_IJSC_SC_SC_EEENS5_IJNSA_ILi0EEESS_SS_EEEEENS5_IJNS4_10UnderscoreESV_SV_EEEEENS4_13SM90_TMA_LOADENS4_14ComposedLayoutINS4_7SwizzleILi3ELi4ELi3EEENS4_18smem_ptr_flag_bitsILi8EEENSQ_INS5_IJNSA_ILi8EEESH_EEENS5_IJSH_SC_EEEEEEEvNS4_8identityENS4_23SM90_TMA_LOAD_MULTICASTES18_vS19_EENS_8epilogue10collective6detail29Sm90TmaWarpSpecializedAdapterINS1D_15DefaultEpilogueIaSJ_SJ_NS1C_6thread17LinearCombinationIaLi1EiiLNS1H_9ScaleType4KindE0ELNS_15FloatRoundStyleE2EaEENS1_15EpilogueDefaultEEEEEvvEEEEvNT_6ParamsE --------------------------
	.section	.nv.constant0._ZN7cutlass13device_kernelINS_4gemm6kernel13GemmUniversalIN4cute5tupleIJiiiiEEENS1_10collective13CollectiveMmaINS1_34MainloopSm90TmaGmmaWarpSpecializedILi14ENS5_IJNS4_1CILi4EEENSA_ILi1EEESC_EEENS1_32KernelTmaWarpSpecializedPingpongEEENS5_IJNSA_ILi64EEESG_NSA_ILi128EEEEEEaNS5_IJlSC_lEEEaSJ_NS4_8TiledMMAINS4_8MMA_AtomIJNS4_4SM904GMMA26MMA_64x64x32_S32S8S8_SS_TNEEEENS4_6LayoutINS5_IJSC_SC_SC_EEENS5_IJNSA_ILi0EEESS_SS_EEEEENS5_IJNS4_10UnderscoreESV_SV_EEEEENS4_13SM90_TMA_LOADENS4_14ComposedLayoutINS4_7SwizzleILi3ELi4ELi3EEENS4_18smem_ptr_flag_bitsILi8EEENSQ_INS5_IJNSA_ILi8EEESH_EEENS5_IJSH_SC_EEEEEEEvNS4_8identityENS4_23SM90_TMA_LOAD_MULTICASTES18_vS19_EENS_8epilogue10collective6detail29Sm90TmaWarpSpecializedAdapterINS1D_15DefaultEpilogueIaSJ_SJ_NS1C_6thread17LinearCombinationIaLi1EiiLNS1H_9ScaleType4KindE0ELNS_15FloatRoundStyleE2EaEENS1_15EpilogueDefaultEEEEEvvEEEEvNT_6ParamsE,"a",@progbits
	.sectionflags	@""
	.align	4
.nv.constant0._ZN7cutlass13device_kernelINS_4gemm6kernel13GemmUniversalIN4cute5tupleIJiiiiEEENS1_10collective13CollectiveMmaINS1_34MainloopSm90TmaGmmaWarpSpecializedILi14ENS5_IJNS4_1CILi4EEENSA_ILi1EEESC_EEENS1_32KernelTmaWarpSpecializedPingpongEEENS5_IJNSA_ILi64EEESG_NSA_ILi128EEEEEEaNS5_IJlSC_lEEEaSJ_NS4_8TiledMMAINS4_8MMA_AtomIJNS4_4SM904GMMA26MMA_64x64x32_S32S8S8_SS_TNEEEENS4_6LayoutINS5_IJSC_SC_SC_EEENS5_IJNSA_ILi0EEESS_SS_EEEEENS5_IJNS4_10UnderscoreESV_SV_EEEEENS4_13SM90_TMA_LOADENS4_14ComposedLayoutINS4_7SwizzleILi3ELi4ELi3EEENS4_18smem_ptr_flag_bitsILi8EEENSQ_INS5_IJNSA_ILi8EEESH_EEENS5_IJSH_SC_EEEEEEEvNS4_8identityENS4_23SM90_TMA_LOAD_MULTICASTES18_vS19_EENS_8epilogue10collective6detail29Sm90TmaWarpSpecializedAdapterINS1D_15DefaultEpilogueIaSJ_SJ_NS1C_6thread17LinearCombinationIaLi1EiiLNS1H_9ScaleType4KindE0ELNS_15FloatRoundStyleE2EaEENS1_15EpilogueDefaultEEEEEvvEEEEvNT_6ParamsE:
	.zero		1664


//--------------------- SYMBOLS --------------------------

	.type		.nv.reservedSmem.offset0,@object
	.size		.nv.reservedSmem.offset0,0x4
	.type		__assertfail,@function
